	.target	sm_90a

	.elftype	@"ET_EXEC"


//--------------------- .note.nv.tkinfo           --------------------------
	.section	.note.nv.tkinfo,"",@"SHT_NOTE"
	.sectionflags	@"SHF_NOTE_NV_TKINFO"
	.tkinfo
        /*0018*/ 	.word	0x00000002
        /*0030*/ 	.string	""
        /*0030*/ 	.string	"ptxas"
        /*0030*/ 	.string	"Cuda compilation tools, release 13.0, V13.0.88"
        /*0030*/ 	.string	"Build cuda_13.0.r13.0/compiler.36424714_0"
        /*0030*/ 	.string	"-arch sm_90a -m 64 "



//--------------------- .note.nv.cuinfo           --------------------------
	.section	.note.nv.cuinfo,"",@"SHT_NOTE"
	.sectionflags	@"SHF_NOTE_NV_CUINFO"
        /*0018*/ 	.short	0x0002
        /*001a*/ 	.short	0x005a
        /*001c*/ 	.short	0x0082
	.zero		2


//--------------------- .nv.info                  --------------------------
	.section	.nv.info,"",@"SHT_CUDA_INFO"
	.align	4


	//----- nvinfo : EIATTR_REGCOUNT
	.align		4
        /*0000*/ 	.byte	0x04, 0x2f
        /*0002*/ 	.short	(.L_15 - .L_14)
	.align		4
.L_14:
        /*0004*/ 	.word	index@(_ZN7cutlass13device_kernelINS_4gemm6kernel13GemmUniversalIN4cute5tupleIJiiiiEEENS1_10collective13CollectiveMmaINS1_34MainloopSm90TmaGmmaWarpSpecializedILi3ENS5_IJNS4_1CILi1EEESB_SB_EEENS1_32KernelTmaWarpSpecializedPingpongEEENS5_IJNSA_ILi64EEENSA_ILi224EEENSA_ILi128EEEEEENS_6half_tENS5_IJlSB_lEEESJ_SK_NS4_8TiledMMAINS4_8MMA_AtomIJNS4_4SM904GMMA25MMA_64x32x16_F32F16F16_SSILNSO_5MajorE0ELSQ_0ELNSO_7ScaleInE1ELSR_1EEEEEENS4_6LayoutISC_NS5_IJNSA_ILi0EEESV_SV_EEEEENS5_IJNS4_10UnderscoreESY_SY_EEEEENS4_13SM90_TMA_LOADENS4_14ComposedLayoutINS4_7SwizzleILi3ELi4ELi3EEENS4_18smem_ptr_flag_bitsILi16EEENSU_INS5_IJNSA_ILi8EEESF_EEENS5_IJSF_SB_EEEEEEEvNS4_8identityES11_S1B_vS1C_EENS_8epilogue10collective6detail29Sm90TmaWarpSpecializedAdapterINS1F_15DefaultEpilogueISJ_SK_SK_NS1E_6thread17LinearCombinationISJ_Li1EffLNS1J_9ScaleType4KindE0ELNS_15FloatRoundStyleE2ESJ_EENS1_15EpilogueDefaultEEEEEvvEEEEvNT_6ParamsE)
        /*0008*/ 	.word	0x000000a8


	//----- nvinfo : EIATTR_FRAME_SIZE
	.align		4
.L_15:
        /*000c*/ 	.byte	0x04, 0x11
        /*000e*/ 	.short	(.L_17 - .L_16)
	.align		4
.L_16:
        /*0010*/ 	.word	index@(_ZN7cutlass13device_kernelINS_4gemm6kernel13GemmUniversalIN4cute5tupleIJiiiiEEENS1_10collective13CollectiveMmaINS1_34MainloopSm90TmaGmmaWarpSpecializedILi3ENS5_IJNS4_1CILi1EEESB_SB_EEENS1_32KernelTmaWarpSpecializedPingpongEEENS5_IJNSA_ILi64EEENSA_ILi224EEENSA_ILi128EEEEEENS_6half_tENS5_IJlSB_lEEESJ_SK_NS4_8TiledMMAINS4_8MMA_AtomIJNS4_4SM904GMMA25MMA_64x32x16_F32F16F16_SSILNSO_5MajorE0ELSQ_0ELNSO_7ScaleInE1ELSR_1EEEEEENS4_6LayoutISC_NS5_IJNSA_ILi0EEESV_SV_EEEEENS5_IJNS4_10UnderscoreESY_SY_EEEEENS4_13SM90_TMA_LOADENS4_14ComposedLayoutINS4_7SwizzleILi3ELi4ELi3EEENS4_18smem_ptr_flag_bitsILi16EEENSU_INS5_IJNSA_ILi8EEESF_EEENS5_IJSF_SB_EEEEEEEvNS4_8identityES11_S1B_vS1C_EENS_8epilogue10collective6detail29Sm90TmaWarpSpecializedAdapterINS1F_15DefaultEpilogueISJ_SK_SK_NS1E_6thread17LinearCombinationISJ_Li1EffLNS1J_9ScaleType4KindE0ELNS_15FloatRoundStyleE2ESJ_EENS1_15EpilogueDefaultEEEEEvvEEEEvNT_6ParamsE)
        /*0014*/ 	.word	0x00000008


	//----- nvinfo : EIATTR_MIN_STACK_SIZE
	.align		4
.L_17:
        /*0018*/ 	.byte	0x04, 0x12
        /*001a*/ 	.short	(.L_19 - .L_18)
	.align		4
.L_18:
        /*001c*/ 	.word	index@(_ZN7cutlass13device_kernelINS_4gemm6kernel13GemmUniversalIN4cute5tupleIJiiiiEEENS1_10collective13CollectiveMmaINS1_34MainloopSm90TmaGmmaWarpSpecializedILi3ENS5_IJNS4_1CILi1EEESB_SB_EEENS1_32KernelTmaWarpSpecializedPingpongEEENS5_IJNSA_ILi64EEENSA_ILi224EEENSA_ILi128EEEEEENS_6half_tENS5_IJlSB_lEEESJ_SK_NS4_8TiledMMAINS4_8MMA_AtomIJNS4_4SM904GMMA25MMA_64x32x16_F32F16F16_SSILNSO_5MajorE0ELSQ_0ELNSO_7ScaleInE1ELSR_1EEEEEENS4_6LayoutISC_NS5_IJNSA_ILi0EEESV_SV_EEEEENS5_IJNS4_10UnderscoreESY_SY_EEEEENS4_13SM90_TMA_LOADENS4_14ComposedLayoutINS4_7SwizzleILi3ELi4ELi3EEENS4_18smem_ptr_flag_bitsILi16EEENSU_INS5_IJNSA_ILi8EEESF_EEENS5_IJSF_SB_EEEEEEEvNS4_8identityES11_S1B_vS1C_EENS_8epilogue10collective6detail29Sm90TmaWarpSpecializedAdapterINS1F_15DefaultEpilogueISJ_SK_SK_NS1E_6thread17LinearCombinationISJ_Li1EffLNS1J_9ScaleType4KindE0ELNS_15FloatRoundStyleE2ESJ_EENS1_15EpilogueDefaultEEEEEvvEEEEvNT_6ParamsE)
        /*0020*/ 	.word	0x00000008
.L_19:


//--------------------- .nv.compat                --------------------------
	.section	.nv.compat,"",@"SHT_CUDA_COMPAT_INFO"
	.align	4
        /*0000*/ 	.byte	0x02, 0x09, 0x01, 0x00, 0x02, 0x02, 0x04, 0x00, 0x02, 0x05, 0x05, 0x00, 0x03, 0x07, 0x01, 0x01
        /*0010*/ 	.byte	0x02, 0x03, 0x01, 0x00, 0x02, 0x06, 0x01, 0x00, 0x04, 0x0b, 0x08, 0x00, 0x00, 0x00, 0x00, 0x00
        /*0020*/ 	.byte	0x00, 0x00, 0x00, 0x00


//--------------------- .nv.info._ZN7cutlass13device_kernelINS_4gemm6kernel13GemmUniversalIN4cute5tupleIJiiiiEEENS1_10collective13CollectiveMmaINS1_34MainloopSm90TmaGmmaWarpSpecializedILi3ENS5_IJNS4_1CILi1EEESB_SB_EEENS1_32KernelTmaWarpSpecializedPingpongEEENS5_IJNSA_ILi64EEENSA_ILi224EEENSA_ILi128EEEEEENS_6half_tENS5_IJlSB_lEEESJ_SK_NS4_8TiledMMAINS4_8MMA_AtomIJNS4_4SM904GMMA25MMA_64x32x16_F32F16F16_SSILNSO_5MajorE0ELSQ_0ELNSO_7ScaleInE1ELSR_1EEEEEENS4_6LayoutISC_NS5_IJNSA_ILi0EEESV_SV_EEEEENS5_IJNS4_10UnderscoreESY_SY_EEEEENS4_13SM90_TMA_LOADENS4_14ComposedLayoutINS4_7SwizzleILi3ELi4ELi3EEENS4_18smem_ptr_flag_bitsILi16EEENSU_INS5_IJNSA_ILi8EEESF_EEENS5_IJSF_SB_EEEEEEEvNS4_8identityES11_S1B_vS1C_EENS_8epilogue10collective6detail29Sm90TmaWarpSpecializedAdapterINS1F_15DefaultEpilogueISJ_SK_SK_NS1E_6thread17LinearCombinationISJ_Li1EffLNS1J_9ScaleType4KindE0ELNS_15FloatRoundStyleE2ESJ_EENS1_15EpilogueDefaultEEEEEvvEEEEvNT_6ParamsE --------------------------
	.section	.nv.info._ZN7cutlass13device_kernelINS_4gemm6kernel13GemmUniversalIN4cute5tupleIJiiiiEEENS1_10collective13CollectiveMmaINS1_34MainloopSm90TmaGmmaWarpSpecializedILi3ENS5_IJNS4_1CILi1EEESB_SB_EEENS1_32KernelTmaWarpSpecializedPingpongEEENS5_IJNSA_ILi64EEENSA_ILi224EEENSA_ILi128EEEEEENS_6half_tENS5_IJlSB_lEEESJ_SK_NS4_8TiledMMAINS4_8MMA_AtomIJNS4_4SM904GMMA25MMA_64x32x16_F32F16F16_SSILNSO_5MajorE0ELSQ_0ELNSO_7ScaleInE1ELSR_1EEEEEENS4_6LayoutISC_NS5_IJNSA_ILi0EEESV_SV_EEEEENS5_IJNS4_10UnderscoreESY_SY_EEEEENS4_13SM90_TMA_LOADENS4_14ComposedLayoutINS4_7SwizzleILi3ELi4ELi3EEENS4_18smem_ptr_flag_bitsILi16EEENSU_INS5_IJNSA_ILi8EEESF_EEENS5_IJSF_SB_EEEEEEEvNS4_8identityES11_S1B_vS1C_EENS_8epilogue10collective6detail29Sm90TmaWarpSpecializedAdapterINS1F_15DefaultEpilogueISJ_SK_SK_NS1E_6thread17LinearCombinationISJ_Li1EffLNS1J_9ScaleType4KindE0ELNS_15FloatRoundStyleE2ESJ_EENS1_15EpilogueDefaultEEEEEvvEEEEvNT_6ParamsE,"",@"SHT_CUDA_INFO"
	.sectionflags	@""
	.align	4


	//----- nvinfo : EIATTR_CUDA_API_VERSION
	.align		4
        /*0000*/ 	.byte	0x04, 0x37
        /*0002*/ 	.short	(.L_21 - .L_20)
.L_20:
        /*0004*/ 	.word	0x00000082


	//----- nvinfo : EIATTR_KPARAM_INFO
	.align		4
.L_21:
        /*0008*/ 	.byte	0x04, 0x17
        /*000a*/ 	.short	(.L_23 - .L_22)
.L_22:
        /*000c*/ 	.word	0x00000000
        /*0010*/ 	.short	0x0000
        /*0012*/ 	.short	0x0070
        /*0014*/ 	.byte	0x00, 0xf0, 0x01, 0x10


	//----- nvinfo : EIATTR_SPARSE_MMA_MASK
	.align		4
.L_23:
        /*0018*/ 	.byte	0x03, 0x50
        /*001a*/ 	.short	0x0000


	//----- nvinfo : EIATTR_MAXREG_COUNT
	.align		4
        /*001c*/ 	.byte	0x03, 0x1b
        /*001e*/ 	.short	0x00a8


	//----- nvinfo : EIATTR_NUM_BARRIERS
	.align		4
        /*0020*/ 	.byte	0x02, 0x4c
        /*0022*/ 	.byte	0x01
	.zero		1


	//----- nvinfo : EIATTR_EXTERNS
	.align		4
        /*0024*/ 	.byte	0x04, 0x0f
        /*0026*/ 	.short	(.L_25 - .L_24)


	//   ....[0]....
	.align		4
.L_24:
        /*0028*/ 	.word	index@(__assertfail)


	//----- nvinfo : EIATTR_ANNOTATIONS
	.align		4
.L_25:
        /*002c*/ 	.byte	0x04, 0x55
        /*002e*/ 	.short	(.L_27 - .L_26)


	//   ....[0]....
.L_26:
        /*0030*/ 	.word	0x00000001
        /*0034*/ 	.byte	0xb0, 0x0a, 0x00, 0x00, 0x01, 0x00, 0x00, 0x00, 0xe0, 0xbb, 0x00, 0x00, 0x01, 0x00, 0x00, 0x00
        /*0044*/ 	.byte	0xb0, 0xc8, 0x00, 0x00


	//----- nvinfo : EIATTR_MERCURY_ISA_VERSION
	.align		4
.L_27:
        /*0048*/ 	.byte	0x03, 0x5f
        /*004a*/ 	.short	0x0101


	//----- nvinfo : EIATTR_INT_WARP_WIDE_INSTR_OFFSETS
	.align		4
        /*004c*/ 	.byte	0x04, 0x31
        /*004e*/ 	.short	(.L_29 - .L_28)


	//   ....[0]....
.L_28:
        /*0050*/ 	.word	0x000003c0


	//   ....[1]....
        /*0054*/ 	.word	0x000003e0


	//   ....[2]....
        /*0058*/ 	.word	0x00000460


	//   ....[3]....
        /*005c*/ 	.word	0x00000470


	//   ....[4]....
        /*0060*/ 	.word	0x00000480


	//   ....[5]....
        /*0064*/ 	.word	0x000004a0


	//   ....[6]....
        /*0068*/ 	.word	0x00000530


	//   ....[7]....
        /*006c*/ 	.word	0x00000550


	//----- nvinfo : EIATTR_COOP_GROUP_MASK_REGIDS
	.align		4
.L_29:
        /*0070*/ 	.byte	0x04, 0x29
        /*0072*/ 	.short	(.L_31 - .L_30)


	//   ....[0]....
.L_30:
        /*0074*/ 	.word	0xffffffff


	//   ....[1]....
        /*0078*/ 	.word	0xffffffff


	//   ....[2]....
        /*007c*/ 	.word	0xffffffff


	//   ....[3]....
        /*0080*/ 	.word	0xffffffff


	//   ....[4]....
        /*0084*/ 	.word	0xffffffff


	//   ....[5]....
        /*0088*/ 	.word	0xffffffff


	//----- nvinfo : EIATTR_COOP_GROUP_INSTR_OFFSETS
	.align		4
.L_31:
        /*008c*/ 	.byte	0x04, 0x28
        /*008e*/ 	.short	(.L_33 - .L_32)


	//   ....[0]....
.L_32:
        /*0090*/ 	.word	0x00000070


	//   ....[1]....
        /*0094*/ 	.word	0x00000080


	//   ....[2]....
        /*0098*/ 	.word	0x00000140


	//   ....[3]....
        /*009c*/ 	.word	0x000002b0


	//   ....[4]....
        /*00a0*/ 	.word	0x000002f0


	//   ....[5]....
        /*00a4*/ 	.word	0x00000340


	//----- nvinfo : EIATTR_REG_RECONFIG
	.align		4
.L_33:
        /*00a8*/ 	.byte	0x01, 0x54
	.zero		2


	//----- nvinfo : EIATTR_SYSCALL_OFFSETS
	.align		4
        /*00ac*/ 	.byte	0x04, 0x46
        /*00ae*/ 	.short	(.L_35 - .L_34)


	//   ....[0]....
.L_34:
        /*00b0*/ 	.word	0x00001560


	//----- nvinfo : EIATTR_MBARRIER_INSTR_OFFSETS
	.align		4
.L_35:
        /*00b4*/ 	.byte	0x04, 0x39
        /*00b6*/ 	.short	(.L_37 - .L_36)


	//   ....[0]....
.L_36:
        /*00b8*/ 	.word	0x00000240
        /*00bc*/ 	.word	0x000000ff
        /*00c0*/ 	.word	0x00000000
        /*00c4*/ 	.short	0x0100
        /*00c6*/ 	.byte	0x08
	.zero		1


	//   ....[1]....
        /*00c8*/ 	.word	0x00000250
        /*00cc*/ 	.word	0x000000ff
        /*00d0*/ 	.word	0x00000018
        /*00d4*/ 	.short	0x0100
        /*00d6*/ 	.byte	0x08
	.zero		1


	//   ....[2]....
        /*00d8*/ 	.word	0x00000260
        /*00dc*/ 	.word	0x000000ff
        /*00e0*/ 	.word	0x00000008
        /*00e4*/ 	.short	0x0100
        /*00e6*/ 	.byte	0x08
	.zero		1


	//   ....[3]....
        /*00e8*/ 	.word	0x00000270
        /*00ec*/ 	.word	0x000000ff
        /*00f0*/ 	.word	0x00000020
        /*00f4*/ 	.short	0x0100
        /*00f6*/ 	.byte	0x08
	.zero		1


	//   ....[4]....
        /*00f8*/ 	.word	0x00000280
        /*00fc*/ 	.word	0x000000ff
        /*0100*/ 	.word	0x00000010
        /*0104*/ 	.short	0x0100
        /*0106*/ 	.byte	0x08
	.zero		1


	//   ....[5]....
        /*0108*/ 	.word	0x00000290
        /*010c*/ 	.word	0x000000ff
        /*0110*/ 	.word	0x00000028
        /*0114*/ 	.short	0x0100
        /*0116*/ 	.byte	0x08
	.zero		1


	//   ....[6]....
        /*0118*/ 	.word	0x00000590
        /*011c*/ 	.word	0x000000ff
        /*0120*/ 	.word	0x00000060
        /*0124*/ 	.short	0x0100
        /*0126*/ 	.byte	0x08
	.zero		1


	//   ....[7]....
        /*0128*/ 	.word	0x00000600
        /*012c*/ 	.word	0x000000ff
        /*0130*/ 	.word	0x00000068
        /*0134*/ 	.short	0x0100
        /*0136*/ 	.byte	0x08
	.zero		1


	//   ....[8]....
        /*0138*/ 	.word	0x00000620
        /*013c*/ 	.word	0x000000ff
        /*0140*/ 	.word	0x00000040
        /*0144*/ 	.short	0x0100
        /*0146*/ 	.byte	0x09
	.zero		1


	//   ....[9]....
        /*0148*/ 	.word	0x00000630
        /*014c*/ 	.word	0x000000ff
        /*0150*/ 	.word	0x00000048
        /*0154*/ 	.short	0x0100
        /*0156*/ 	.byte	0x09
	.zero		1


	//   ....[10]....
        /*0158*/ 	.word	0x00000640
        /*015c*/ 	.word	0x000000ff
        /*0160*/ 	.word	0x00000050
        /*0164*/ 	.short	0x0100
        /*0166*/ 	.byte	0x09
	.zero		1


	//   ....[11]....
        /*0168*/ 	.word	0x00000650
        /*016c*/ 	.word	0x000000ff
        /*0170*/ 	.word	0x00000058
        /*0174*/ 	.short	0x0100
        /*0176*/ 	.byte	0x09
	.zero		1


	//   ....[12]....
        /*0178*/ 	.word	0x00001440
        /*017c*/ 	.word	0x0000008d
        /*0180*/ 	.word	0x00000000
        /*0184*/ 	.short	0x010a
        /*0186*/ 	.byte	0x29
	.zero		1


	//   ....[13]....
        /*0188*/ 	.word	0x000015e0
        /*018c*/ 	.word	0x00000003
        /*0190*/ 	.word	0x00000000
        /*0194*/ 	.short	0x010a
        /*0196*/ 	.byte	0x3f
	.zero		1


	//   ....[14]....
        /*0198*/ 	.word	0x00001640
        /*019c*/ 	.word	0x00000003
        /*01a0*/ 	.word	0x00000000
        /*01a4*/ 	.short	0x010a
        /*01a6*/ 	.byte	0x3f
	.zero		1


	//   ....[15]....
        /*01a8*/ 	.word	0x00002e00
        /*01ac*/ 	.word	0x000000ff
        /*01b0*/ 	.word	0x00000000
        /*01b4*/ 	.short	0x010a
        /*01b6*/ 	.byte	0x08
	.zero		1


	//   ....[16]....
        /*01b8*/ 	.word	0x00002e40
        /*01bc*/ 	.word	0x000000ff
        /*01c0*/ 	.word	0x00000000
        /*01c4*/ 	.short	0x010a
        /*01c6*/ 	.byte	0x08
	.zero		1


	//   ....[17]....
        /*01c8*/ 	.word	0x00004460
        /*01cc*/ 	.word	0x000000ff
        /*01d0*/ 	.word	0x00000000
        /*01d4*/ 	.short	0x0101
        /*01d6*/ 	.byte	0x08
	.zero		1


	//   ....[18]....
        /*01d8*/ 	.word	0x00004550
        /*01dc*/ 	.word	0x0000008e
        /*01e0*/ 	.word	0x00000000
        /*01e4*/ 	.short	0x0101
        /*01e6*/ 	.byte	0x2a
	.zero		1


	//   ....[19]....
        /*01e8*/ 	.word	0x00004620
        /*01ec*/ 	.word	0x000000ff
        /*01f0*/ 	.word	0x00000000
        /*01f4*/ 	.short	0x0101
        /*01f6*/ 	.byte	0x06
	.zero		1


	//   ....[20]....
        /*01f8*/ 	.word	0x000046d0
        /*01fc*/ 	.word	0x0000008d
        /*0200*/ 	.word	0x00000010
        /*0204*/ 	.short	0x010a
        /*0206*/ 	.byte	0x29
	.zero		1


	//   ....[21]....
        /*0208*/ 	.word	0x0000bc00
        /*020c*/ 	.word	0x00000090
        /*0210*/ 	.word	0x00000000
        /*0214*/ 	.short	0x0101
        /*0216*/ 	.byte	0x2a
	.zero		1


	//   ....[22]....
        /*0218*/ 	.word	0x0000c560
        /*021c*/ 	.word	0x0000000a
        /*0220*/ 	.word	0x00000018
        /*0224*/ 	.short	0x010a
        /*0226*/ 	.byte	0x3f
	.zero		1


	//   ....[23]....
        /*0228*/ 	.word	0x0000c9c0
        /*022c*/ 	.word	0x00000005
        /*0230*/ 	.word	0x00000068
        /*0234*/ 	.short	0x0101
        /*0236*/ 	.byte	0x3f
	.zero		1


	//   ....[24]....
        /*0238*/ 	.word	0x0000d140
        /*023c*/ 	.word	0x00000009
        /*0240*/ 	.word	0x00000000
        /*0244*/ 	.short	0x010a
        /*0246*/ 	.byte	0x3f
	.zero		1


	//   ....[25]....
        /*0248*/ 	.word	0x0000d1c0
        /*024c*/ 	.word	0x00000006
        /*0250*/ 	.word	0x00000000
        /*0254*/ 	.short	0x010a
        /*0256*/ 	.byte	0x3f
	.zero		1


	//   ....[26]....
        /*0258*/ 	.word	0x0000d250
        /*025c*/ 	.word	0x00000003
        /*0260*/ 	.word	0x00000000
        /*0264*/ 	.short	0x010a
        /*0266*/ 	.byte	0x3f
	.zero		1


	//   ....[27]....
        /*0268*/ 	.word	0x0000d2b0
        /*026c*/ 	.word	0x0000008f
        /*0270*/ 	.word	0x00000000
        /*0274*/ 	.short	0x010a
        /*0276*/ 	.byte	0x3f
	.zero		1


	//   ....[28]....
        /*0278*/ 	.word	0x0000d300
        /*027c*/ 	.word	0x00000003
        /*0280*/ 	.word	0x00000000
        /*0284*/ 	.short	0x010a
        /*0286*/ 	.byte	0x3f
	.zero		1


	//   ....[29]....
        /*0288*/ 	.word	0x0000d360
        /*028c*/ 	.word	0x00000004
        /*0290*/ 	.word	0x00000000
        /*0294*/ 	.short	0x010a
        /*0296*/ 	.byte	0x3f
	.zero		1


	//   ....[30]....
        /*0298*/ 	.word	0x0000d3b0
        /*029c*/ 	.word	0x0000008f
        /*02a0*/ 	.word	0x00000010
        /*02a4*/ 	.short	0x010a
        /*02a6*/ 	.byte	0x3f
	.zero		1


	//   ....[31]....
        /*02a8*/ 	.word	0x0000d480
        /*02ac*/ 	.word	0x0000000a
        /*02b0*/ 	.word	0x00000018
        /*02b4*/ 	.short	0x010a
        /*02b6*/ 	.byte	0x3f
	.zero		1


	//   ....[32]....
        /*02b8*/ 	.word	0x0000d550
        /*02bc*/ 	.word	0x00000009
        /*02c0*/ 	.word	0x00000000
        /*02c4*/ 	.short	0x010a
        /*02c6*/ 	.byte	0x3f
	.zero		1


	//   ....[33]....
        /*02c8*/ 	.word	0x0000d5a0
        /*02cc*/ 	.word	0x00000006
        /*02d0*/ 	.word	0x00000000
        /*02d4*/ 	.short	0x010a
        /*02d6*/ 	.byte	0x3f
	.zero		1


	//----- nvinfo : EIATTR_NUM_MBARRIERS
	.align		4
.L_37:
        /*02d8*/ 	.byte	0x03, 0x38
        /*02da*/ 	.short	0x000c


	//----- nvinfo : EIATTR_EXIT_INSTR_OFFSETS
	.align		4
        /*02dc*/ 	.byte	0x04, 0x1c
        /*02de*/ 	.short	(.L_39 - .L_38)


	//   ....[0]....
.L_38:
        /*02e0*/ 	.word	0x00001160


	//   ....[1]....
        /*02e4*/ 	.word	0x000011c0


	//   ....[2]....
        /*02e8*/ 	.word	0x0000c290


	//   ....[3]....
        /*02ec*/ 	.word	0x0000c2c0


	//   ....[4]....
        /*02f0*/ 	.word	0x0000d2a0


	//----- nvinfo : EIATTR_MAX_THREADS
	.align		4
.L_39:
        /*02f4*/ 	.byte	0x04, 0x05
        /*02f6*/ 	.short	(.L_41 - .L_40)
.L_40:
        /*02f8*/ 	.word	0x00000180
        /*02fc*/ 	.word	0x00000001
        /*0300*/ 	.word	0x00000001


	//----- nvinfo : EIATTR_CRS_STACK_SIZE
	.align		4
.L_41:
        /*0304*/ 	.byte	0x04, 0x1e
        /*0306*/ 	.short	(.L_43 - .L_42)
.L_42:
        /*0308*/ 	.word	0x00000000


	//----- nvinfo : EIATTR_CBANK_PARAM_SIZE
	.align		4
.L_43:
        /*030c*/ 	.byte	0x03, 0x19
        /*030e*/ 	.short	0x0470


	//----- nvinfo : EIATTR_PARAM_CBANK
	.align		4
        /*0310*/ 	.byte	0x04, 0x0a
        /*0312*/ 	.short	(.L_45 - .L_44)
	.align		4
.L_44:
        /*0314*/ 	.word	index@(.nv.constant0._ZN7cutlass13device_kernelINS_4gemm6kernel13GemmUniversalIN4cute5tupleIJiiiiEEENS1_10collective13CollectiveMmaINS1_34MainloopSm90TmaGmmaWarpSpecializedILi3ENS5_IJNS4_1CILi1EEESB_SB_EEENS1_32KernelTmaWarpSpecializedPingpongEEENS5_IJNSA_ILi64EEENSA_ILi224EEENSA_ILi128EEEEEENS_6half_tENS5_IJlSB_lEEESJ_SK_NS4_8TiledMMAINS4_8MMA_AtomIJNS4_4SM904GMMA25MMA_64x32x16_F32F16F16_SSILNSO_5MajorE0ELSQ_0ELNSO_7ScaleInE1ELSR_1EEEEEENS4_6LayoutISC_NS5_IJNSA_ILi0EEESV_SV_EEEEENS5_IJNS4_10UnderscoreESY_SY_EEEEENS4_13SM90_TMA_LOADENS4_14ComposedLayoutINS4_7SwizzleILi3ELi4ELi3EEENS4_18smem_ptr_flag_bitsILi16EEENSU_INS5_IJNSA_ILi8EEESF_EEENS5_IJSF_SB_EEEEEEEvNS4_8identityES11_S1B_vS1C_EENS_8epilogue10collective6detail29Sm90TmaWarpSpecializedAdapterINS1F_15DefaultEpilogueISJ_SK_SK_NS1E_6thread17LinearCombinationISJ_Li1EffLNS1J_9ScaleType4KindE0ELNS_15FloatRoundStyleE2ESJ_EENS1_15EpilogueDefaultEEEEEvvEEEEvNT_6ParamsE)
        /*0318*/ 	.short	0x0210
        /*031a*/ 	.short	0x0470


	//----- nvinfo : EIATTR_SW_WAR
	.align		4
.L_45:
        /*031c*/ 	.byte	0x04, 0x36
        /*031e*/ 	.short	(.L_47 - .L_46)
.L_46:
        /*0320*/ 	.word	0x00000008
.L_47:


//--------------------- .nv.callgraph             --------------------------
	.section	.nv.callgraph,"",@"SHT_CUDA_CALLGRAPH"
	.align	4
	.sectionentsize	8
	.align		4
        /*0000*/ 	.word	0x00000000
	.align		4
        /*0004*/ 	.word	0xffffffff
	.align		4
        /*0008*/ 	.word	index@(_ZN7cutlass13device_kernelINS_4gemm6kernel13GemmUniversalIN4cute5tupleIJiiiiEEENS1_10collective13CollectiveMmaINS1_34MainloopSm90TmaGmmaWarpSpecializedILi3ENS5_IJNS4_1CILi1EEESB_SB_EEENS1_32KernelTmaWarpSpecializedPingpongEEENS5_IJNSA_ILi64EEENSA_ILi224EEENSA_ILi128EEEEEENS_6half_tENS5_IJlSB_lEEESJ_SK_NS4_8TiledMMAINS4_8MMA_AtomIJNS4_4SM904GMMA25MMA_64x32x16_F32F16F16_SSILNSO_5MajorE0ELSQ_0ELNSO_7ScaleInE1ELSR_1EEEEEENS4_6LayoutISC_NS5_IJNSA_ILi0EEESV_SV_EEEEENS5_IJNS4_10UnderscoreESY_SY_EEEEENS4_13SM90_TMA_LOADENS4_14ComposedLayoutINS4_7SwizzleILi3ELi4ELi3EEENS4_18smem_ptr_flag_bitsILi16EEENSU_INS5_IJNSA_ILi8EEESF_EEENS5_IJSF_SB_EEEEEEEvNS4_8identityES11_S1B_vS1C_EENS_8epilogue10collective6detail29Sm90TmaWarpSpecializedAdapterINS1F_15DefaultEpilogueISJ_SK_SK_NS1E_6thread17LinearCombinationISJ_Li1EffLNS1J_9ScaleType4KindE0ELNS_15FloatRoundStyleE2ESJ_EENS1_15EpilogueDefaultEEEEEvvEEEEvNT_6ParamsE)
	.align		4
        /*000c*/ 	.word	index@(__assertfail)
	.align		4
        /*0010*/ 	.word	0x00000000
	.align		4
        /*0014*/ 	.word	0xfffffffe
	.align		4
        /*0018*/ 	.word	0x00000000
	.align		4
        /*001c*/ 	.word	0xfffffffd
	.align		4
        /*0020*/ 	.word	0x00000000
	.align		4
        /*0024*/ 	.word	0xfffffffc


//--------------------- .nv.constant4             --------------------------
	.section	.nv.constant4,"a",@progbits
	.align	8
	.align		8
.nv.constant4:
        /*0000*/ 	.dword	__assertfail
	.align		8
        /*0008*/ 	.dword	__unnamed_1
	.align		8
        /*0010*/ 	.dword	_ZN40_INTERNAL_19dc513b_4_k_cu_b9e53892_119544cuda3std3__45__cpo5beginE
	.align		8
        /*0018*/ 	.dword	_ZN40_INTERNAL_19dc513b_4_k_cu_b9e53892_119544cuda3std3__45__cpo3endE
	.align		8
        /*0020*/ 	.dword	_ZN40_INTERNAL_19dc513b_4_k_cu_b9e53892_119544cuda3std3__45__cpo6cbeginE
	.align		8
        /*0028*/ 	.dword	_ZN40_INTERNAL_19dc513b_4_k_cu_b9e53892_119544cuda3std3__45__cpo4cendE
	.align		8
        /*0030*/ 	.dword	_ZN40_INTERNAL_19dc513b_4_k_cu_b9e53892_119544cuda3std3__442_GLOBAL__N__19dc513b_4_k_cu_b9e53892_119546ignoreE
	.align		8
        /*0038*/ 	.dword	_ZN40_INTERNAL_19dc513b_4_k_cu_b9e53892_119544cuda3std3__419piecewise_constructE
	.align		8
        /*0040*/ 	.dword	_ZN40_INTERNAL_19dc513b_4_k_cu_b9e53892_119544cuda3std3__48in_placeE
	.align		8
        /*0048*/ 	.dword	_ZN40_INTERNAL_19dc513b_4_k_cu_b9e53892_119544cuda3std6ranges3__45__cpo4swapE
	.align		8
        /*0050*/ 	.dword	_ZN40_INTERNAL_19dc513b_4_k_cu_b9e53892_119544cuda3std6ranges3__45__cpo9iter_moveE
	.align		8
        /*0058*/ 	.dword	_ZN40_INTERNAL_19dc513b_4_k_cu_b9e53892_119544cute7productE
	.align		8
        /*0060*/ 	.dword	_ZN40_INTERNAL_19dc513b_4_k_cu_b9e53892_119544cute1_E
	.align		8
        /*0068*/ 	.dword	$str$22
	.align		8
        /*0070*/ 	.dword	$str$23


//--------------------- .text._ZN7cutlass13device_kernelINS_4gemm6kernel13GemmUniversalIN4cute5tupleIJiiiiEEENS1_10collective13CollectiveMmaINS1_34MainloopSm90TmaGmmaWarpSpecializedILi3ENS5_IJNS4_1CILi1EEESB_SB_EEENS1_32KernelTmaWarpSpecializedPingpongEEENS5_IJNSA_ILi64EEENSA_ILi224EEENSA_ILi128EEEEEENS_6half_tENS5_IJlSB_lEEESJ_SK_NS4_8TiledMMAINS4_8MMA_AtomIJNS4_4SM904GMMA25MMA_64x32x16_F32F16F16_SSILNSO_5MajorE0ELSQ_0ELNSO_7ScaleInE1ELSR_1EEEEEENS4_6LayoutISC_NS5_IJNSA_ILi0EEESV_SV_EEEEENS5_IJNS4_10UnderscoreESY_SY_EEEEENS4_13SM90_TMA_LOADENS4_14ComposedLayoutINS4_7SwizzleILi3ELi4ELi3EEENS4_18smem_ptr_flag_bitsILi16EEENSU_INS5_IJNSA_ILi8EEESF_EEENS5_IJSF_SB_EEEEEEEvNS4_8identityES11_S1B_vS1C_EENS_8epilogue10collective6detail29Sm90TmaWarpSpecializedAdapterINS1F_15DefaultEpilogueISJ_SK_SK_NS1E_6thread17LinearCombinationISJ_Li1EffLNS1J_9ScaleType4KindE0ELNS_15FloatRoundStyleE2ESJ_EENS1_15EpilogueDefaultEEEEEvvEEEEvNT_6ParamsE --------------------------
	.section	.text._ZN7cutlass13device_kernelINS_4gemm6kernel13GemmUniversalIN4cute5tupleIJiiiiEEENS1_10collective13CollectiveMmaINS1_34MainloopSm90TmaGmmaWarpSpecializedILi3ENS5_IJNS4_1CILi1EEESB_SB_EEENS1_32KernelTmaWarpSpecializedPingpongEEENS5_IJNSA_ILi64EEENSA_ILi224EEENSA_ILi128EEEEEENS_6half_tENS5_IJlSB_lEEESJ_SK_NS4_8TiledMMAINS4_8MMA_AtomIJNS4_4SM904GMMA25MMA_64x32x16_F32F16F16_SSILNSO_5MajorE0ELSQ_0ELNSO_7ScaleInE1ELSR_1EEEEEENS4_6LayoutISC_NS5_IJNSA_ILi0EEESV_SV_EEEEENS5_IJNS4_10UnderscoreESY_SY_EEEEENS4_13SM90_TMA_LOADENS4_14ComposedLayoutINS4_7SwizzleILi3ELi4ELi3EEENS4_18smem_ptr_flag_bitsILi16EEENSU_INS5_IJNSA_ILi8EEESF_EEENS5_IJSF_SB_EEEEEEEvNS4_8identityES11_S1B_vS1C_EENS_8epilogue10collective6detail29Sm90TmaWarpSpecializedAdapterINS1F_15DefaultEpilogueISJ_SK_SK_NS1E_6thread17LinearCombinationISJ_Li1EffLNS1J_9ScaleType4KindE0ELNS_15FloatRoundStyleE2ESJ_EENS1_15EpilogueDefaultEEEEEvvEEEEvNT_6ParamsE,"ax",@progbits
	.align	128
.text._ZN7cutlass13device_kernelINS_4gemm6kernel13GemmUniversalIN4cute5tupleIJiiiiEEENS1_10collective13CollectiveMmaINS1_34MainloopSm90TmaGmmaWarpSpecializedILi3ENS5_IJNS4_1CILi1EEESB_SB_EEENS1_32KernelTmaWarpSpecializedPingpongEEENS5_IJNSA_ILi64EEENSA_ILi224EEENSA_ILi128EEEEEENS_6half_tENS5_IJlSB_lEEESJ_SK_NS4_8TiledMMAINS4_8MMA_AtomIJNS4_4SM904GMMA25MMA_64x32x16_F32F16F16_SSILNSO_5MajorE0ELSQ_0ELNSO_7ScaleInE1ELSR_1EEEEEENS4_6LayoutISC_NS5_IJNSA_ILi0EEESV_SV_EEEEENS5_IJNS4_10UnderscoreESY_SY_EEEEENS4_13SM90_TMA_LOADENS4_14ComposedLayoutINS4_7SwizzleILi3ELi4ELi3EEENS4_18smem_ptr_flag_bitsILi16EEENSU_INS5_IJNSA_ILi8EEESF_EEENS5_IJSF_SB_EEEEEEEvNS4_8identityES11_S1B_vS1C_EENS_8epilogue10collective6detail29Sm90TmaWarpSpecializedAdapterINS1F_15DefaultEpilogueISJ_SK_SK_NS1E_6thread17LinearCombinationISJ_Li1EffLNS1J_9ScaleType4KindE0ELNS_15FloatRoundStyleE2ESJ_EENS1_15EpilogueDefaultEEEEEvvEEEEvNT_6ParamsE:
        .type           _ZN7cutlass13device_kernelINS_4gemm6kernel13GemmUniversalIN4cute5tupleIJiiiiEEENS1_10collective13CollectiveMmaINS1_34MainloopSm90TmaGmmaWarpSpecializedILi3ENS5_IJNS4_1CILi1EEESB_SB_EEENS1_32KernelTmaWarpSpecializedPingpongEEENS5_IJNSA_ILi64EEENSA_ILi224EEENSA_ILi128EEEEEENS_6half_tENS5_IJlSB_lEEESJ_SK_NS4_8TiledMMAINS4_8MMA_AtomIJNS4_4SM904GMMA25MMA_64x32x16_F32F16F16_SSILNSO_5MajorE0ELSQ_0ELNSO_7ScaleInE1ELSR_1EEEEEENS4_6LayoutISC_NS5_IJNSA_ILi0EEESV_SV_EEEEENS5_IJNS4_10UnderscoreESY_SY_EEEEENS4_13SM90_TMA_LOADENS4_14ComposedLayoutINS4_7SwizzleILi3ELi4ELi3EEENS4_18smem_ptr_flag_bitsILi16EEENSU_INS5_IJNSA_ILi8EEESF_EEENS5_IJSF_SB_EEEEEEEvNS4_8identityES11_S1B_vS1C_EENS_8epilogue10collective6detail29Sm90TmaWarpSpecializedAdapterINS1F_15DefaultEpilogueISJ_SK_SK_NS1E_6thread17LinearCombinationISJ_Li1EffLNS1J_9ScaleType4KindE0ELNS_15FloatRoundStyleE2ESJ_EENS1_15EpilogueDefaultEEEEEvvEEEEvNT_6ParamsE,@function
        .size           _ZN7cutlass13device_kernelINS_4gemm6kernel13GemmUniversalIN4cute5tupleIJiiiiEEENS1_10collective13CollectiveMmaINS1_34MainloopSm90TmaGmmaWarpSpecializedILi3ENS5_IJNS4_1CILi1EEESB_SB_EEENS1_32KernelTmaWarpSpecializedPingpongEEENS5_IJNSA_ILi64EEENSA_ILi224EEENSA_ILi128EEEEEENS_6half_tENS5_IJlSB_lEEESJ_SK_NS4_8TiledMMAINS4_8MMA_AtomIJNS4_4SM904GMMA25MMA_64x32x16_F32F16F16_SSILNSO_5MajorE0ELSQ_0ELNSO_7ScaleInE1ELSR_1EEEEEENS4_6LayoutISC_NS5_IJNSA_ILi0EEESV_SV_EEEEENS5_IJNS4_10UnderscoreESY_SY_EEEEENS4_13SM90_TMA_LOADENS4_14ComposedLayoutINS4_7SwizzleILi3ELi4ELi3EEENS4_18smem_ptr_flag_bitsILi16EEENSU_INS5_IJNSA_ILi8EEESF_EEENS5_IJSF_SB_EEEEEEEvNS4_8identityES11_S1B_vS1C_EENS_8epilogue10collective6detail29Sm90TmaWarpSpecializedAdapterINS1F_15DefaultEpilogueISJ_SK_SK_NS1E_6thread17LinearCombinationISJ_Li1EffLNS1J_9ScaleType4KindE0ELNS_15FloatRoundStyleE2ESJ_EENS1_15EpilogueDefaultEEEEEvvEEEEvNT_6ParamsE,(.L_x_291 - _ZN7cutlass13device_kernelINS_4gemm6kernel13GemmUniversalIN4cute5tupleIJiiiiEEENS1_10collective13CollectiveMmaINS1_34MainloopSm90TmaGmmaWarpSpecializedILi3ENS5_IJNS4_1CILi1EEESB_SB_EEENS1_32KernelTmaWarpSpecializedPingpongEEENS5_IJNSA_ILi64EEENSA_ILi224EEENSA_ILi128EEEEEENS_6half_tENS5_IJlSB_lEEESJ_SK_NS4_8TiledMMAINS4_8MMA_AtomIJNS4_4SM904GMMA25MMA_64x32x16_F32F16F16_SSILNSO_5MajorE0ELSQ_0ELNSO_7ScaleInE1ELSR_1EEEEEENS4_6LayoutISC_NS5_IJNSA_ILi0EEESV_SV_EEEEENS5_IJNS4_10UnderscoreESY_SY_EEEEENS4_13SM90_TMA_LOADENS4_14ComposedLayoutINS4_7SwizzleILi3ELi4ELi3EEENS4_18smem_ptr_flag_bitsILi16EEENSU_INS5_IJNSA_ILi8EEESF_EEENS5_IJSF_SB_EEEEEEEvNS4_8identityES11_S1B_vS1C_EENS_8epilogue10collective6detail29Sm90TmaWarpSpecializedAdapterINS1F_15DefaultEpilogueISJ_SK_SK_NS1E_6thread17LinearCombinationISJ_Li1EffLNS1J_9ScaleType4KindE0ELNS_15FloatRoundStyleE2ESJ_EENS1_15EpilogueDefaultEEEEEvvEEEEvNT_6ParamsE)
        .other          _ZN7cutlass13device_kernelINS_4gemm6kernel13GemmUniversalIN4cute5tupleIJiiiiEEENS1_10collective13CollectiveMmaINS1_34MainloopSm90TmaGmmaWarpSpecializedILi3ENS5_IJNS4_1CILi1EEESB_SB_EEENS1_32KernelTmaWarpSpecializedPingpongEEENS5_IJNSA_ILi64EEENSA_ILi224EEENSA_ILi128EEEEEENS_6half_tENS5_IJlSB_lEEESJ_SK_NS4_8TiledMMAINS4_8MMA_AtomIJNS4_4SM904GMMA25MMA_64x32x16_F32F16F16_SSILNSO_5MajorE0ELSQ_0ELNSO_7ScaleInE1ELSR_1EEEEEENS4_6LayoutISC_NS5_IJNSA_ILi0EEESV_SV_EEEEENS5_IJNS4_10UnderscoreESY_SY_EEEEENS4_13SM90_TMA_LOADENS4_14ComposedLayoutINS4_7SwizzleILi3ELi4ELi3EEENS4_18smem_ptr_flag_bitsILi16EEENSU_INS5_IJNSA_ILi8EEESF_EEENS5_IJSF_SB_EEEEEEEvNS4_8identityES11_S1B_vS1C_EENS_8epilogue10collective6detail29Sm90TmaWarpSpecializedAdapterINS1F_15DefaultEpilogueISJ_SK_SK_NS1E_6thread17LinearCombinationISJ_Li1EffLNS1J_9ScaleType4KindE0ELNS_15FloatRoundStyleE2ESJ_EENS1_15EpilogueDefaultEEEEEvvEEEEvNT_6ParamsE,@"STO_CUDA_ENTRY STV_DEFAULT"
_ZN7cutlass13device_kernelINS_4gemm6kernel13GemmUniversalIN4cute5tupleIJiiiiEEENS1_10collective13CollectiveMmaINS1_34MainloopSm90TmaGmmaWarpSpecializedILi3ENS5_IJNS4_1CILi1EEESB_SB_EEENS1_32KernelTmaWarpSpecializedPingpongEEENS5_IJNSA_ILi64EEENSA_ILi224EEENSA_ILi128EEEEEENS_6half_tENS5_IJlSB_lEEESJ_SK_NS4_8TiledMMAINS4_8MMA_AtomIJNS4_4SM904GMMA25MMA_64x32x16_F32F16F16_SSILNSO_5MajorE0ELSQ_0ELNSO_7ScaleInE1ELSR_1EEEEEENS4_6LayoutISC_NS5_IJNSA_ILi0EEESV_SV_EEEEENS5_IJNS4_10UnderscoreESY_SY_EEEEENS4_13SM90_TMA_LOADENS4_14ComposedLayoutINS4_7SwizzleILi3ELi4ELi3EEENS4_18smem_ptr_flag_bitsILi16EEENSU_INS5_IJNSA_ILi8EEESF_EEENS5_IJSF_SB_EEEEEEEvNS4_8identityES11_S1B_vS1C_EENS_8epilogue10collective6detail29Sm90TmaWarpSpecializedAdapterINS1F_15DefaultEpilogueISJ_SK_SK_NS1E_6thread17LinearCombinationISJ_Li1EffLNS1J_9ScaleType4KindE0ELNS_15FloatRoundStyleE2ESJ_EENS1_15EpilogueDefaultEEEEEvvEEEEvNT_6ParamsE:
[----:B------:R-:W0:Y:S02]  /*0000*/  LDC R1, c[0x0][0x28] ;  /* 0x00000a00ff017b82 */ /* 0x000e240000000800 */
[----:B0-----:R-:W-:Y:S01]  /*0010*/  VIADD R1, R1, 0xfffffff8 ;  /* 0xfffffff801017836 */ /* 0x001fe20000000000 */
[----:B------:R-:W0:Y:S01]  /*0020*/  S2R R4, SR_TID.X ;  /* 0x0000000000047919 */ /* 0x000e220000002100 */
[----:B------:R-:W-:Y:S01]  /*0030*/  ELECT P0, URZ, PT ;  /* 0x00000000003f782f */ /* 0x000fe20003800000 */
[----:B------:R-:W-:Y:S01]  /*0040*/  BSSY B0, `(.L_x_0) ;  /* 0x000000f000007945 */ /* 0x000fe20003800000 */
[--C-:B0-----:R-:W-:Y:S02]  /*0050*/  SHF.R.U32.HI R0, RZ, 0x5, R4.reuse ;  /* 0x00000005ff007819 */ /* 0x101fe40000011604 */
[----:B------:R-:W-:-:S03]  /*0060*/  SHF.R.U32.HI R5, RZ, 0x7, R4 ;  /* 0x00000007ff057819 */ /* 0x000fc60000011604 */
[----:B------:R-:W0:Y:S04]  /*0070*/  SHFL.IDX PT, R2, R0, RZ, 0x1f ;  /* 0x00001fff00027589 */ /* 0x000e2800000e0000 */
[----:B------:R1:W2:Y:S01]  /*0080*/  SHFL.IDX PT, R8, R5, RZ, 0x1f ;  /* 0x00001fff05087589 */ /* 0x0002a200000e0000 */
[----:B0-----:R-:W-:-:S13]  /*0090*/  ISETP.NE.OR P0, PT, R2, RZ, !P0 ;  /* 0x000000ff0200720c */ /* 0x001fda0004705670 */
[----:B-12---:R-:W-:Y:S05]  /*00a0*/  @P0 BRA `(.L_x_1) ;  /* 0x0000000000200947 */ /* 0x006fea0003800000 */
[----:B------:R-:W-:Y:S02]  /*00b0*/  ULDC.64 UR4, c[0x0][0x198] ;  /* 0x0000660000047ab9 */ /* 0x000fe40000000a00 */
[----:B------:R-:W-:Y:S02]  /*00c0*/  UIADD3 UR6, UP0, UR4, 0xf0, URZ ;  /* 0x000000f004067890 */ /* 0x000fe4000ff1e03f */
[----:B------:R-:W-:Y:S02]  /*00d0*/  UIADD3 UR4, UP1, UR4, 0x1f0, URZ ;  /* 0x000001f004047890 */ /* 0x000fe4000ff3e03f */
[----:B------:R-:W-:Y:S02]  /*00e0*/  UIADD3.X UR7, URZ, UR5, URZ, UP0, !UPT ;  /* 0x000000053f077290 */ /* 0x000fe400087fe43f */
[----:B------:R-:W-:-:S07]  /*00f0*/  UIADD3.X UR5, URZ, UR5, URZ, UP1, !UPT ;  /* 0x000000053f057290 */ /* 0x000fce0008ffe43f */
[----:B------:R0:W-:Y:S02]  /*0100*/  UTMACCTL.PF [UR6] ;  /* 0x00000000060079b9 */ /* 0x0001e40008040000 */
[----:B------:R0:W-:Y:S02]  /*0110*/  UTMACCTL.PF [UR4] ;  /* 0x00000000040079b9 */ /* 0x0001e40008040000 */
[----:B0-----:R-:W-:Y:S01]  /*0120*/  NOP ;  /* 0x0000000000007918 */ /* 0x001fe20000000000 */
.L_x_1:
[----:B------:R-:W-:Y:S05]  /*0130*/  BSYNC B0 ;  /* 0x0000000000007941 */ /* 0x000fea0003800000 */
.L_x_0:
[----:B------:R-:W0:Y:S02]  /*0140*/  SHFL.IDX PT, R3, R0, RZ, 0x1f ;  /* 0x00001fff00037589 */ /* 0x000e2400000e0000 */
[----:B0-----:R-:W-:-:S13]  /*0150*/  ISETP.NE.AND P0, PT, R3, RZ, PT ;  /* 0x000000ff0300720c */ /* 0x001fda0003f05270 */
[----:B------:R-:W-:Y:S05]  /*0160*/  @P0 BRA `(.L_x_2) ;  /* 0x0000000000500947 */ /* 0x000fea0003800000 */
[----:B------:R-:W0:Y:S01]  /*0170*/  S2UR UR8, SR_CgaCtaId ;  /* 0x00000000000879c3 */ /* 0x000e220000008800 */
[----:B------:R-:W-:Y:S01]  /*0180*/  UMOV UR4, 0x400 ;  /* 0x0000040000047882 */ /* 0x000fe20000000000 */
[----:B------:R-:W-:Y:S01]  /*0190*/  UMOV UR5, 0x1 ;  /* 0x0000000100057882 */ /* 0x000fe20000000000 */
[----:B------:R-:W-:Y:S01]  /*01a0*/  UMOV UR6, 0x80 ;  /* 0x0000008000067882 */ /* 0x000fe20000000000 */
[----:B------:R-:W-:Y:S01]  /*01b0*/  ELECT P0, URZ, PT ;  /* 0x00000000003f782f */ /* 0x000fe20003800000 */
[----:B------:R-:W-:-:S04]  /*01c0*/  UIADD3 UR6, -UR6, 0x100000, URZ ;  /* 0x0010000006067890 */ /* 0x000fc8000fffe13f */
[----:B------:R-:W-:Y:S02]  /*01d0*/  USHF.L.U32 UR7, UR6, 0xb, URZ ;  /* 0x0000000b06077899 */ /* 0x000fe4000800063f */
[----:B------:R-:W-:Y:S02]  /*01e0*/  USHF.L.U32 UR6, UR6, 0x1, URZ ;  /* 0x0000000106067899 */ /* 0x000fe4000800063f */
[----:B0-----:R-:W-:Y:S02]  /*01f0*/  ULEA UR8, UR8, UR4, 0x18 ;  /* 0x0000000408087291 */ /* 0x001fe4000f8ec03f */
[----:B------:R-:W-:-:S04]  /*0200*/  UIADD3 UR4, -UR5, 0x100000, URZ ;  /* 0x0010000005047890 */ /* 0x000fc8000fffe13f */
[----:B------:R-:W-:Y:S02]  /*0210*/  USHF.L.U32 UR5, UR4, 0xb, URZ ;  /* 0x0000000b04057899 */ /* 0x000fe4000800063f */
[----:B------:R-:W-:Y:S01]  /*0220*/  USHF.L.U32 UR4, UR4, 0x1, URZ ;  /* 0x0000000104047899 */ /* 0x000fe2000800063f */
[----:B------:R-:W0:Y:S11]  /*0230*/  FENCE.VIEW.ASYNC.S ;  /* 0x00000000000073c6 */ /* 0x000e360000000000 */
[----:B0-----:R0:W1:Y:S01]  /*0240*/  SYNCS.EXCH.64 URZ, [UR8], UR4 ;  /* 0x00000004083f75b2 */ /* 0x0010620008000100 */
[----:B------:R0:W2:Y:S01]  /*0250*/  SYNCS.EXCH.64 URZ, [UR8+0x18], UR6 ;  /* 0x00001806083f75b2 */ /* 0x0000a20008000100 */
[----:B------:R0:W3:Y:S01]  /*0260*/  SYNCS.EXCH.64 URZ, [UR8+0x8], UR4 ;  /* 0x00000804083f75b2 */ /* 0x0000e20008000100 */
[----:B------:R0:W4:Y:S01]  /*0270*/  SYNCS.EXCH.64 URZ, [UR8+0x20], UR6 ;  /* 0x00002006083f75b2 */ /* 0x0001220008000100 */
[----:B------:R0:W0:Y:S01]  /*0280*/  SYNCS.EXCH.64 URZ, [UR8+0x10], UR4 ;  /* 0x00001004083f75b2 */ /* 0x0000220008000100 */
[----:B------:R0:W0:Y:S01]  /*0290*/  SYNCS.EXCH.64 URZ, [UR8+0x28], UR6 ;  /* 0x00002806083f75b2 */ /* 0x0000220008000100 */
[----:B------:R-:W-:Y:S01]  /*02a0*/  NOP ;  /* 0x0000000000007918 */ /* 0x000fe20000000000 */
.L_x_2:
[----:B------:R-:W5:Y:S01]  /*02b0*/  SHFL.IDX PT, R6, R0, RZ, 0x1f ;  /* 0x00001fff00067589 */ /* 0x000f6200000e0000 */
[----:B------:R-:W-:Y:S01]  /*02c0*/  ELECT P0, URZ, PT ;  /* 0x00000000003f782f */ /* 0x000fe20003800000 */
[----:B------:R-:W-:Y:S01]  /*02d0*/  NOP ;  /* 0x0000000000007918 */ /* 0x000fe20000000000 */
[----:B------:R-:W-:Y:S01]  /*02e0*/  ELECT P1, URZ, PT ;  /* 0x00000000003f782f */ /* 0x000fe20003820000 */
[----:B------:R-:W1:Y:S01]  /*02f0*/  SHFL.IDX PT, R3, R0, RZ, 0x1f ;  /* 0x00001fff00037589 */ /* 0x000e6200000e0000 */
[----:B0-----:R-:W-:Y:S01]  /*0300*/  UMOV UR4, 0x20 ;  /* 0x0000002000047882 */ /* 0x001fe20000000000 */
[----:B------:R-:W-:Y:S01]  /*0310*/  UMOV UR11, 0x80 ;  /* 0x00000080000b7882 */ /* 0x000fe20000000000 */
[----:B------:R-:W-:Y:S01]  /*0320*/  NOP ;  /* 0x0000000000007918 */ /* 0x000fe20000000000 */
[C---:B------:R-:W-:Y:S01]  /*0330*/  VIADD R33, R8.reuse, 0xffffffff ;  /* 0xffffffff08217836 */ /* 0x040fe20000000000 */
[----:B------:R-:W0:Y:S01]  /*0340*/  SHFL.IDX PT, R5, R5, RZ, 0x1f ;  /* 0x00001fff05057589 */ /* 0x000e2200000e0000 */
[----:B------:R-:W-:Y:S01]  /*0350*/  ULDC.64 UR44, c[0x0][0x208] ;  /* 0x00008200002c7ab9 */ /* 0x000fe20000000a00 */
[----:B------:R-:W-:-:S02]  /*0360*/  ISETP.NE.AND P2, PT, R8, RZ, PT ;  /* 0x000000ff0800720c */ /* 0x000fc40003f45270 */
[----:B------:R-:W-:Y:S02]  /*0370*/  ISETP.GE.U32.AND P3, PT, R33, 0x2, PT ;  /* 0x000000022100780c */ /* 0x000fe40003f66070 */
[----:B-----5:R-:W-:Y:S02]  /*0380*/  ISETP.NE.OR P0, PT, R6, RZ, !P0 ;  /* 0x000000ff0600720c */ /* 0x020fe40004705670 */
[----:B-1----:R-:W-:Y:S02]  /*0390*/  ISETP.NE.OR P1, PT, R3, RZ, !P1 ;  /* 0x000000ff0300720c */ /* 0x002fe40004f25670 */
[----:B------:R-:W-:-:S04]  /*03a0*/  SHF.R.S32.HI R3, RZ, 0x1f, R2 ;  /* 0x0000001fff037819 */ /* 0x000fc80000011402 */
[----:B------:R-:W-:-:S05]  /*03b0*/  LEA.HI R3, R3, R2, RZ, 0x2 ;  /* 0x0000000203037211 */ /* 0x000fca00078f10ff */
[----:B------:R-:W-:Y:S01]  /*03c0*/  VOTEU.ALL UP0, P0 ;  /* 0x00000000003f7886 */ /* 0x000fe20000000000 */
[----:B------:R-:W-:Y:S01]  /*03d0*/  LOP3.LUT R3, R3, 0xfffffffc, RZ, 0xc0, !PT ;  /* 0xfffffffc03037812 */ /* 0x000fe200078ec0ff */
[----:B------:R-:W-:-:S03]  /*03e0*/  VOTEU.ALL UP1, P1 ;  /* 0x00000000003f7886 */ /* 0x000fc60000820000 */
[----:B------:R-:W1:Y:S01]  /*03f0*/  @!UP0 S2UR UR7, SR_CgaCtaId ;  /* 0x00000000000789c3 */ /* 0x000e620000008800 */
[----:B------:R-:W-:Y:S01]  /*0400*/  @!UP0 UMOV UR6, 0x400 ;  /* 0x0000040000068882 */ /* 0x000fe20000000000 */
[----:B------:R-:W-:-:S04]  /*0410*/  @!UP0 UIADD3 UR4, -UR4, 0x100000, URZ ;  /* 0x0010000004048890 */ /* 0x000fc8000fffe13f */
[----:B------:R-:W-:Y:S02]  /*0420*/  @!UP0 USHF.L.U32 UR5, UR4, 0xb, URZ ;  /* 0x0000000b04058899 */ /* 0x000fe4000800063f */
[----:B------:R-:W-:Y:S01]  /*0430*/  @!UP0 USHF.L.U32 UR4, UR4, 0x1, URZ ;  /* 0x0000000104048899 */ /* 0x000fe2000800063f */
[----:B------:R-:W-:Y:S01]  /*0440*/  IMAD.IADD R0, R2, 0x1, -R3 ;  /* 0x0000000102007824 */ /* 0x000fe200078e0a03 */
[----:B------:R-:W-:Y:S01]  /*0450*/  @!UP1 UMOV UR9, 0x400 ;  /* 0x0000040000099882 */ /* 0x000fe20000000000 */
[----:B------:R-:W-:Y:S01]  /*0460*/  VOTEU.ALL UP2, P1 ;  /* 0x00000000003f7886 */ /* 0x000fe20000840000 */
[----:B------:R-:W-:Y:S01]  /*0470*/  VOTEU.ALL UP3, P1 ;  /* 0x00000000003f7886 */ /* 0x000fe20000860000 */
[----:B------:R-:W-:Y:S01]  /*0480*/  VOTEU.ALL UP4, P1 ;  /* 0x00000000003f7886 */ /* 0x000fe20000880000 */
[----:B------:R-:W5:Y:S01]  /*0490*/  @!UP1 S2UR UR10, SR_CgaCtaId ;  /* 0x00000000000a99c3 */ /* 0x000f620000008800 */
[----:B------:R-:W-:Y:S01]  /*04a0*/  VOTEU.ALL UP5, P1 ;  /* 0x00000000003f7886 */ /* 0x000fe200008a0000 */
[----:B------:R-:W-:-:S04]  /*04b0*/  SHF.R.S32.HI R3, RZ, 0x1f, R4 ;  /* 0x0000001fff037819 */ /* 0x000fc80000011404 */
[----:B------:R-:W-:-:S04]  /*04c0*/  LEA.HI R3, R3, R4, RZ, 0x7 ;  /* 0x0000000403037211 */ /* 0x000fc800078f38ff */
[----:B------:R-:W-:-:S05]  /*04d0*/  LOP3.LUT R3, R3, 0xffffff80, RZ, 0xc0, !PT ;  /* 0xffffff8003037812 */ /* 0x000fca00078ec0ff */
[----:B------:R-:W-:Y:S01]  /*04e0*/  IMAD.IADD R3, R4, 0x1, -R3 ;  /* 0x0000000104037824 */ /* 0x000fe200078e0a03 */
[----:B-1----:R-:W-:Y:S02]  /*04f0*/  @!UP0 ULEA UR8, UR7, UR6, 0x18 ;  /* 0x0000000607088291 */ /* 0x002fe4000f8ec03f */
[----:B------:R-:W-:-:S04]  /*0500*/  @!UP1 UIADD3 UR6, -UR11, 0x100000, URZ ;  /* 0x001000000b069890 */ /* 0x000fc8000fffe13f */
[----:B------:R-:W-:Y:S02]  /*0510*/  @!UP1 USHF.L.U32 UR7, UR6, 0xb, URZ ;  /* 0x0000000b06079899 */ /* 0x000fe4000800063f */
[----:B------:R-:W-:Y:S01]  /*0520*/  @!UP1 USHF.L.U32 UR6, UR6, 0x1, URZ ;  /* 0x0000000106069899 */ /* 0x000fe2000800063f */
[----:B------:R-:W-:Y:S01]  /*0530*/  VOTEU.ALL UP0, P0 ;  /* 0x00000000003f7886 */ /* 0x000fe20000000000 */
[----:B-----5:R-:W-:Y:S01]  /*0540*/  @!UP1 ULEA UR9, UR10, UR9, 0x18 ;  /* 0x000000090a099291 */ /* 0x020fe2000f8ec03f */
[----:B------:R-:W-:Y:S02]  /*0550*/  VOTEU.ALL UP1, P0 ;  /* 0x00000000003f7886 */ /* 0x000fe40000020000 */
[----:B------:R-:W-:Y:S01]  /*0560*/  ULDC.64 UR10, c[0x0][0x598] ;  /* 0x00016600000a7ab9 */ /* 0x000fe20000000a00 */
[----:B------:R-:W-:Y:S01]  /*0570*/  ISETP.NE.AND P0, PT, R0, 0x3, PT ;  /* 0x000000030000780c */ /* 0x000fe20003f05270 */
[----:B------:R-:W1:Y:S02]  /*0580*/  FENCE.VIEW.ASYNC.S ;  /* 0x00000000000073c6 */ /* 0x000e640000000000 */
[----:B-1----:R1:W2:Y:S01]  /*0590*/  @!UP0 SYNCS.EXCH.64 URZ, [UR8+0x60], UR4 ;  /* 0x00006004083f85b2 */ /* 0x0022a20008000100 */
[----:B------:R-:W-:-:S02]  /*05a0*/  ISETP.NE.U32.AND P1, PT, RZ, UR10, PT ;  /* 0x0000000aff007c0c */ /* 0x000fc4000bf25070 */
[----:B------:R-:W-:Y:S02]  /*05b0*/  ISETP.EQ.OR P0, PT, R0, RZ, !P0 ;  /* 0x000000ff0000720c */ /* 0x000fe40004702670 */
[----:B------:R-:W-:Y:S02]  /*05c0*/  ISETP.NE.AND.EX P1, PT, RZ, UR11, PT, P1 ;  /* 0x0000000bff007c0c */ /* 0x000fe4000bf25310 */
[----:B------:R-:W-:-:S04]  /*05d0*/  ISETP.EQ.AND P0, PT, R8, RZ, P0 ;  /* 0x000000ff0800720c */ /* 0x000fc80000702270 */
[----:B------:R-:W-:-:S04]  /*05e0*/  SEL R16, RZ, 0x1, !P0 ;  /* 0x00000001ff107807 */ /* 0x000fc80004000000 */
[----:B------:R-:W-:Y:S01]  /*05f0*/  SEL R16, R16, 0x2, P3 ;  /* 0x0000000210107807 */ /* 0x000fe20001800000 */
[----:B------:R1:W2:Y:S01]  /*0600*/  @!UP1 SYNCS.EXCH.64 URZ, [UR8+0x68], UR4 ;  /* 0x00006804083f95b2 */ /* 0x0002a20008000100 */
[----:B------:R-:W-:Y:S01]  /*0610*/  NOP ;  /* 0x0000000000007918 */ /* 0x000fe20000000000 */
[----:B------:R1:W2:Y:S01]  /*0620*/  @!UP2 SYNCS.EXCH.64 URZ, [UR9+0x40], UR6 ;  /* 0x00004006093fa5b2 */ /* 0x0002a20008000100 */
[----:B------:R1:W2:Y:S01]  /*0630*/  @!UP3 SYNCS.EXCH.64 URZ, [UR9+0x48], UR6 ;  /* 0x00004806093fb5b2 */ /* 0x0002a20008000100 */
[----:B------:R1:W2:Y:S01]  /*0640*/  @!UP4 SYNCS.EXCH.64 URZ, [UR9+0x50], UR6 ;  /* 0x00005006093fc5b2 */ /* 0x0002a20008000100 */
[----:B------:R1:W2:Y:S01]  /*0650*/  @!UP5 SYNCS.EXCH.64 URZ, [UR9+0x58], UR6 ;  /* 0x00005806093fd5b2 */ /* 0x0002a20008000100 */
[----:B------:R-:W-:Y:S01]  /*0660*/  NOP ;  /* 0x0000000000007918 */ /* 0x000fe20000000000 */
[----:B--234-:R-:W-:Y:S06]  /*0670*/  BAR.SYNC.DEFER_BLOCKING 0x0 ;  /* 0x0000000000007b1d */ /* 0x01cfec0000010000 */
[----:B01----:R-:W-:Y:S05]  /*0680*/  @!P1 BRA `(.L_x_3) ;  /* 0x00000000001c9947 */ /* 0x003fea0003800000 */
[----:B------:R-:W0:Y:S02]  /*0690*/  LDC.64 R6, c[0x0][0x598] ;  /* 0x00016600ff067b82 */ /* 0x000e240000000a00 */
[----:B0-----:R-:W2:Y:S02]  /*06a0*/  LDG.E.64 R6, desc[UR44][R6.64] ;  /* 0x0000002c06067981 */ /* 0x001ea4000c1e1b00 */
[----:B--2---:R-:W-:-:S04]  /*06b0*/  ISETP.NE.U32.AND P0, PT, R6, RZ, PT ;  /* 0x000000ff0600720c */ /* 0x004fc80003f05070 */
[----:B------:R-:W-:-:S13]  /*06c0*/  ISETP.NE.AND.EX P0, PT, R7, RZ, PT, P0 ;  /* 0x000000ff0700720c */ /* 0x000fda0003f05300 */
[----:B------:R-:W-:Y:S05]  /*06d0*/  @!P0 BRA `(.L_x_3) ;  /* 0x0000000000088947 */ /* 0x000fea0003800000 */
[----:B------:R1:W5:Y:S01]  /*06e0*/  LD.E R136, desc[UR44][R6.64] ;  /* 0x0000002c06887980 */ /* 0x000362000c101900 */
[----:B------:R-:W-:Y:S05]  /*06f0*/  BRA `(.L_x_4) ;  /* 0x0000000000247947 */ /* 0x000fea0003800000 */
.L_x_3:
[----:B------:R-:W-:Y:S02]  /*0700*/  ULDC.64 UR4, c[0x0][0x588] ;  /* 0x0001620000047ab9 */ /* 0x000fe40000000a00 */
[----:B------:R-:W-:-:S04]  /*0710*/  ISETP.NE.U32.AND P0, PT, RZ, UR4, PT ;  /* 0x00000004ff007c0c */ /* 0x000fc8000bf05070 */
[----:B------:R-:W-:-:S13]  /*0720*/  ISETP.NE.AND.EX P0, PT, RZ, UR5, PT, P0 ;  /* 0x00000005ff007c0c */ /* 0x000fda000bf05300 */
[----:B------:R-:W-:Y:S05]  /*0730*/  @!P0 BRA `(.L_x_5) ;  /* 0x00000000000c8947 */ /* 0x000fea0003800000 */
[----:B------:R-:W0:Y:S02]  /*0740*/  LDC.64 R136, c[0x0][0x588] ;  /* 0x00016200ff887b82 */ /* 0x000e240000000a00 */
[----:B0-----:R0:W5:Y:S01]  /*0750*/  LDG.E R136, desc[UR44][R136.64] ;  /* 0x0000002c88887981 */ /* 0x001162000c1e1900 */
[----:B------:R-:W-:Y:S05]  /*0760*/  BRA `(.L_x_4) ;  /* 0x0000000000087947 */ /* 0x000fea0003800000 */
.L_x_5:
[----:B------:R-:W-:Y:S02]  /*0770*/  ULDC UR4, c[0x0][0x580] ;  /* 0x0001600000047ab9 */ /* 0x000fe40000000800 */
[----:B------:R-:W-:-:S07]  /*0780*/  IMAD.U32 R136, RZ, RZ, UR4 ;  /* 0x00000004ff887e24 */ /* 0x000fce000f8e00ff */
.L_x_4:
[----:B------:R-:W-:Y:S02]  /*0790*/  ULDC.64 UR4, c[0x0][0x5a0] ;  /* 0x0001680000047ab9 */ /* 0x000fe40000000a00 */
[----:B------:R-:W-:-:S04]  /*07a0*/  ISETP.NE.U32.AND P0, PT, RZ, UR4, PT ;  /* 0x00000004ff007c0c */ /* 0x000fc8000bf05070 */
[----:B------:R-:W-:-:S13]  /*07b0*/  ISETP.NE.AND.EX P0, PT, RZ, UR5, PT, P0 ;  /* 0x00000005ff007c0c */ /* 0x000fda000bf05300 */
[----:B------:R-:W-:Y:S05]  /*07c0*/  @!P0 BRA `(.L_x_6) ;  /* 0x00000000001c8947 */ /* 0x000fea0003800000 */
[----:B-1----:R-:W1:Y:S02]  /*07d0*/  LDC.64 R6, c[0x0][0x5a0] ;  /* 0x00016800ff067b82 */ /* 0x002e640000000a00 */
[----:B-1----:R-:W2:Y:S02]  /*07e0*/  LDG.E.64 R6, desc[UR44][R6.64] ;  /* 0x0000002c06067981 */ /* 0x002ea4000c1e1b00 */
[----:B--2---:R-:W-:-:S04]  /*07f0*/  ISETP.NE.U32.AND P0, PT, R6, RZ, PT ;  /* 0x000000ff0600720c */ /* 0x004fc80003f05070 */
[----:B------:R-:W-:-:S13]  /*0800*/  ISETP.NE.AND.EX P0, PT, R7, RZ, PT, P0 ;  /* 0x000000ff0700720c */ /* 0x000fda0003f05300 */
[----:B------:R-:W-:Y:S05]  /*0810*/  @!P0 BRA `(.L_x_6) ;  /* 0x0000000000088947 */ /* 0x000fea0003800000 */
[----:B0-----:R2:W5:Y:S01]  /*0820*/  LD.E R137, desc[UR44][R6.64] ;  /* 0x0000002c06897980 */ /* 0x001562000c101900 */
[----:B------:R-:W-:Y:S05]  /*0830*/  BRA `(.L_x_7) ;  /* 0x0000000000247947 */ /* 0x000fea0003800000 */
.L_x_6:
[----:B------:R-:W-:Y:S02]  /*0840*/  ULDC.64 UR4, c[0x0][0x590] ;  /* 0x0001640000047ab9 */ /* 0x000fe40000000a00 */
[----:B------:R-:W-:-:S04]  /*0850*/  ISETP.NE.U32.AND P0, PT, RZ, UR4, PT ;  /* 0x00000004ff007c0c */ /* 0x000fc8000bf05070 */
[----:B------:R-:W-:-:S13]  /*0860*/  ISETP.NE.AND.EX P0, PT, RZ, UR5, PT, P0 ;  /* 0x00000005ff007c0c */ /* 0x000fda000bf05300 */
[----:B------:R-:W-:Y:S05]  /*0870*/  @!P0 BRA `(.L_x_8) ;  /* 0x00000000000c8947 */ /* 0x000fea0003800000 */
[----:B-1----:R-:W0:Y:S02]  /*0880*/  LDC.64 R6, c[0x0][0x590] ;  /* 0x00016400ff067b82 */ /* 0x002e240000000a00 */
[----:B0-----:R0:W5:Y:S01]  /*0890*/  LDG.E R137, desc[UR44][R6.64] ;  /* 0x0000002c06897981 */ /* 0x001162000c1e1900 */
[----:B------:R-:W-:Y:S05]  /*08a0*/  BRA `(.L_x_7) ;  /* 0x0000000000087947 */ /* 0x000fea0003800000 */
.L_x_8:
[----:B------:R-:W-:Y:S02]  /*08b0*/  ULDC UR4, c[0x0][0x584] ;  /* 0x0001610000047ab9 */ /* 0x000fe40000000800 */
[----:B0-----:R-:W-:-:S07]  /*08c0*/  IMAD.U32 R137, RZ, RZ, UR4 ;  /* 0x00000004ff897e24 */ /* 0x001fce000f8e00ff */
.L_x_7:
[----:B------:R-:W3:Y:S01]  /*08d0*/  LDC R2, c[0x0][0x65c] ;  /* 0x00019700ff027b82 */ /* 0x000ee20000000800 */
[----:B------:R-:W4:Y:S01]  /*08e0*/  S2R R14, SR_CTAID.Y ;  /* 0x00000000000e7919 */ /* 0x000f220000002600 */
[----:B------:R-:W-:Y:S01]  /*08f0*/  ULDC UR6, c[0x0][0x28c] ;  /* 0x0000a30000067ab9 */ /* 0x000fe20000000800 */
[----:B------:R-:W-:Y:S01]  /*0900*/  ISETP.NE.AND P0, PT, R8, 0x2, PT ;  /* 0x000000020800780c */ /* 0x000fe20003f05270 */
[----:B------:R-:W-:Y:S01]  /*0910*/  UIADD3 UR6, UR6, 0x7f, URZ ;  /* 0x0000007f06067890 */ /* 0x000fe2000fffe03f */
[----:B012---:R-:W0:Y:S01]  /*0920*/  S2R R6, SR_CTAID.X ;  /* 0x0000000000067919 */ /* 0x007e220000002500 */
[----:B------:R-:W-:Y:S01]  /*0930*/  IMAD.MOV.U32 R7, RZ, RZ, RZ ;  /* 0x000000ffff077224 */ /* 0x000fe200078e00ff */
[----:B------:R-:W-:Y:S01]  /*0940*/  UMOV UR36, URZ ;  /* 0x0000003f00247c82 */ /* 0x000fe20008000000 */
[----:B------:R-:W-:Y:S01]  /*0950*/  USHF.R.S32.HI UR7, URZ, 0x1f, UR6 ;  /* 0x0000001f3f077899 */ /* 0x000fe20008011406 */
[----:B------:R-:W-:Y:S01]  /*0960*/  UMOV UR37, URZ ;  /* 0x0000003f00257c82 */ /* 0x000fe20008000000 */
[----:B------:R-:W-:-:S02]  /*0970*/  ULDC.64 UR8, c[0x0][0x650] ;  /* 0x0001940000087ab9 */ /* 0x000fc40000000a00 */
[----:B------:R-:W-:-:S04]  /*0980*/  ULEA.HI UR7, UR7, UR6, URZ, 0x7 ;  /* 0x0000000607077291 */ /* 0x000fc8000f8f383f */
[----:B------:R-:W-:Y:S01]  /*0990*/  USHF.R.S32.HI UR38, URZ, 0x7, UR7 ;  /* 0x000000073f267899 */ /* 0x000fe20008011407 */
[----:B---3--:R-:W-:-:S13]  /*09a0*/  ISETP.NE.AND P1, PT, R2, 0x1, PT ;  /* 0x000000010200780c */ /* 0x008fda0003f25270 */
[----:B------:R-:W0:Y:S01]  /*09b0*/  @P1 LDC R19, c[0x0][0x10] ;  /* 0x00000400ff131b82 */ /* 0x000e220000000800 */
[----:B----4-:R-:W-:Y:S02]  /*09c0*/  @P1 IMAD.MOV.U32 R8, RZ, RZ, R14 ;  /* 0x000000ffff081224 */ /* 0x010fe400078e000e */
[----:B------:R-:W-:Y:S02]  /*09d0*/  @P1 IMAD.MOV.U32 R9, RZ, RZ, RZ ;  /* 0x000000ffff091224 */ /* 0x000fe400078e00ff */
[----:B------:R-:W-:-:S03]  /*09e0*/  @P1 IMAD.MOV.U32 R17, RZ, RZ, RZ ;  /* 0x000000ffff111224 */ /* 0x000fc600078e00ff */
[----:B------:R-:W1:Y:S01]  /*09f0*/  @!P1 LDC R11, c[0x0][0xc] ;  /* 0x00000300ff0b9b82 */ /* 0x000e620000000800 */
[----:B------:R-:W-:Y:S01]  /*0a00*/  ULDC UR4, c[0x0][0xc] ;  /* 0x0000030000047ab9 */ /* 0x000fe20000000800 */
[----:B------:R-:W-:Y:S02]  /*0a10*/  ULDC UR5, c[0x0][0x10] ;  /* 0x0000040000057ab9 */ /* 0x000fe40000000800 */
[----:B------:R-:W-:-:S04]  /*0a20*/  UIMAD.WIDE.U32 UR4, UR4, UR5, URZ ;  /* 0x00000005040472a5 */ /* 0x000fc8000f8e003f */
[----:B------:R-:W2:Y:S01]  /*0a30*/  LDC R2, c[0x0][0x14] ;  /* 0x00000500ff027b82 */ /* 0x000ea20000000800 */
[----:B0-----:R-:W-:-:S04]  /*0a40*/  @P1 IMAD.WIDE.U32 R18, R6, R19, R8 ;  /* 0x0000001306121225 */ /* 0x001fc800078e0008 */
[----:B------:R-:W-:Y:S02]  /*0a50*/  @P1 IMAD.IADD R17, R19, 0x1, R17 ;  /* 0x0000000113111824 */ /* 0x000fe400078e0211 */
[----:B-1----:R-:W-:-:S04]  /*0a60*/  @!P1 IMAD.WIDE.U32 R8, R11, R14, R6 ;  /* 0x0000000e0b089225 */ /* 0x002fc800078e0006 */
[----:B------:R-:W-:Y:S02]  /*0a70*/  @!P1 IMAD.MOV.U32 R18, RZ, RZ, R8 ;  /* 0x000000ffff129224 */ /* 0x000fe400078e0008 */
[----:B------:R-:W-:Y:S02]  /*0a80*/  @!P1 IMAD.MOV.U32 R17, RZ, RZ, R9 ;  /* 0x000000ffff119224 */ /* 0x000fe400078e0009 */
[----:B--2---:R-:W-:-:S04]  /*0a90*/  IMAD.WIDE.U32 R12, R2, UR4, RZ ;  /* 0x00000004020c7c25 */ /* 0x004fc8000f8e00ff */
[----:B------:R-:W-:Y:S01]  /*0aa0*/  IMAD R23, R2, UR5, RZ ;  /* 0x0000000502177c24 */ /* 0x000fe2000f8e02ff */
[----:B------:R0:W-:Y:S03]  /*0ab0*/  STL.64 [R1], R12 ;  /* 0x0000000c01007387 */ /* 0x0001e60000100a00 */
[----:B------:R-:W-:Y:S01]  /*0ac0*/  IMAD.IADD R23, R13, 0x1, R23 ;  /* 0x000000010d177824 */ /* 0x000fe200078e0217 */
[----:B------:R-:W-:Y:S06]  /*0ad0*/  @P0 BRA `(.L_x_9) ;  /* 0x0000000000200947 */ /* 0x000fec0003800000 */
[----:B------:R-:W-:Y:S01]  /*0ae0*/  UISETP.GE.U32.AND UP0, UPT, UR38, 0x3, UPT ;  /* 0x000000032600788c */ /* 0x000fe2000bf06070 */
[----:B------:R-:W-:Y:S01]  /*0af0*/  IADD3 R18, P0, R18, R12, RZ ;  /* 0x0000000c12127210 */ /* 0x000fe20007f1e0ff */
[----:B------:R-:W-:Y:S01]  /*0b00*/  UIMAD.WIDE.U32 UR4, UR38, -0x55555555, URZ ;  /* 0xaaaaaaab260478a5 */ /* 0x000fe2000f8e003f */
[----:B------:R-:W-:-:S03]  /*0b10*/  UMOV UR37, URZ ;  /* 0x0000003f00257c82 */ /* 0x000fc60008000000 */
[----:B------:R-:W-:Y:S01]  /*0b20*/  USHF.R.U32.HI UR4, URZ, 0x1, UR5 ;  /* 0x000000013f047899 */ /* 0x000fe20008011605 */
[----:B------:R-:W-:-:S03]  /*0b30*/  IMAD.X R17, R23, 0x1, R17, P0 ;  /* 0x0000000117117824 */ /* 0x000fc600000e0611 */
[----:B------:R-:W-:Y:S02]  /*0b40*/  UIMAD UR36, UR4, -0x3, UR38 ;  /* 0xfffffffd042478a4 */ /* 0x000fe4000f8e0226 */
[----:B------:R-:W-:-:S12]  /*0b50*/  @UP0 ULOP3.LUT UR37, UR4, 0x1, URZ, 0xc0, !UPT ;  /* 0x0000000104250892 */ /* 0x000fd8000f8ec03f */
.L_x_9:
[----:B------:R-:W-:Y:S01]  /*0b60*/  ISETP.GE.U32.AND P0, PT, R18, UR8, PT ;  /* 0x0000000812007c0c */ /* 0x000fe2000bf06070 */
[----:B------:R-:W-:Y:S01]  /*0b70*/  IMAD.MOV.U32 R19, RZ, RZ, -0x1 ;  /* 0xffffffffff137424 */ /* 0x000fe200078e00ff */
[----:B------:R-:W-:Y:S01]  /*0b80*/  PRMT R8, RZ, 0x7610, R8 ;  /* 0x00007610ff087816 */ /* 0x000fe20000000008 */
[----:B------:R-:W-:Y:S01]  /*0b90*/  IMAD.MOV.U32 R22, RZ, RZ, -0x1 ;  /* 0xffffffffff167424 */ /* 0x000fe200078e00ff */
[----:B------:R-:W-:Y:S01]  /*0ba0*/  ISETP.GE.U32.AND.EX P0, PT, R17, UR9, PT, P0 ;  /* 0x0000000911007c0c */ /* 0x000fe2000bf06100 */
[----:B------:R-:W-:-:S12]  /*0bb0*/  IMAD.MOV.U32 R2, RZ, RZ, -0x1 ;  /* 0xffffffffff027424 */ /* 0x000fd800078e00ff */
[----:B------:R-:W-:Y:S05]  /*0bc0*/  @P0 BRA `(.L_x_10) ;  /* 0x00000004005c0947 */ /* 0x000fea0003800000 */
[----:B------:R-:W1:Y:S01]  /*0bd0*/  LDC.64 R20, c[0x0][0x628] ;  /* 0x00018a00ff147b82 */ /* 0x000e620000000a00 */
[----:B------:R-:W-:Y:S02]  /*0be0*/  IMAD.MOV.U32 R8, RZ, RZ, R18 ;  /* 0x000000ffff087224 */ /* 0x000fe400078e0012 */
[----:B------:R-:W-:-:S05]  /*0bf0*/  IMAD.MOV.U32 R9, RZ, RZ, R17 ;  /* 0x000000ffff097224 */ /* 0x000fca00078e0011 */
[----:B------:R-:W2:Y:S08]  /*0c00*/  LDC R2, c[0x0][0x630] ;  /* 0x00018c00ff027b82 */ /* 0x000eb00000000800 */
[----:B------:R-:W3:Y:S01]  /*0c10*/  LDC.64 R24, c[0x0][0x620] ;  /* 0x00018800ff187b82 */ /* 0x000ee20000000a00 */
[----:B-1----:R-:W-:-:S04]  /*0c20*/  ISETP.NE.U32.AND P0, PT, R20, RZ, PT ;  /* 0x000000ff1400720c */ /* 0x002fc80003f05070 */
[----:B------:R-:W-:-:S13]  /*0c30*/  ISETP.NE.AND.EX P0, PT, R21, RZ, PT, P0 ;  /* 0x000000ff1500720c */ /* 0x000fda0003f05300 */
[----:B--23--:R-:W-:Y:S05]  /*0c40*/  @!P0 BRA `(.L_x_11) ;  /* 0x0000000000288947 */ /* 0x00cfea0003800000 */
[----:B0-----:R-:W0:Y:S02]  /*0c50*/  LDC R13, c[0x0][0x634] ;  /* 0x00018d00ff0d7b82 */ /* 0x001e240000000800 */
[----:B0-----:R-:W-:-:S05]  /*0c60*/  IADD3 R13, P0, R18, R13, RZ ;  /* 0x0000000d120d7210 */ /* 0x001fca0007f1e0ff */
[----:B------:R-:W-:-:S04]  /*0c70*/  IMAD.X R15, RZ, RZ, R17, P0 ;  /* 0x000000ffff0f7224 */ /* 0x000fc800000e0611 */
[----:B------:R-:W-:-:S04]  /*0c80*/  IMAD.WIDE.U32 R8, R15, R20, RZ ;  /* 0x000000140f087225 */ /* 0x000fc800078e00ff */
[----:B------:R-:W-:-:S04]  /*0c90*/  IMAD.WIDE.U32 R10, P0, R13, R21, R8 ;  /* 0x000000150d0a7225 */ /* 0x000fc80007800008 */
[----:B------:R-:W-:-:S04]  /*0ca0*/  IMAD.WIDE.U32 R8, R13, R20, RZ ;  /* 0x000000140d087225 */ /* 0x000fc800078e00ff */
[----:B------:R-:W-:Y:S01]  /*0cb0*/  IMAD.X R13, RZ, RZ, RZ, P0 ;  /* 0x000000ffff0d7224 */ /* 0x000fe200000e06ff */
[----:B------:R-:W-:Y:S01]  /*0cc0*/  IADD3 RZ, P0, R9, R10, RZ ;  /* 0x0000000a09ff7210 */ /* 0x000fe20007f1e0ff */
[----:B------:R-:W-:-:S04]  /*0cd0*/  IMAD.MOV.U32 R12, RZ, RZ, R11 ;  /* 0x000000ffff0c7224 */ /* 0x000fc800078e000b */
[----:B------:R-:W-:-:S08]  /*0ce0*/  IMAD.WIDE.U32.X R8, R15, R21, R12, P0 ;  /* 0x000000150f087225 */ /* 0x000fd000000e040c */
.L_x_11:
[-CC-:B------:R-:W-:Y:S01]  /*0cf0*/  SHF.R.U64 R31, R8, R2.reuse, R9.reuse ;  /* 0x00000002081f7219 */ /* 0x180fe20000001209 */
[----:B0-----:R-:W0:Y:S01]  /*0d00*/  LDC R12, c[0x0][0x618] ;  /* 0x00018600ff0c7b82 */ /* 0x001e220000000800 */
[----:B------:R-:W-:Y:S01]  /*0d10*/  SHF.R.U32.HI R7, RZ, R2, R9 ;  /* 0x00000002ff077219 */ /* 0x000fe20000011609 */
[----:B------:R-:W-:Y:S01]  /*0d20*/  ULDC UR4, c[0x0][0x150] ;  /* 0x0000540000047ab9 */ /* 0x000fe20000000800 */
[----:B------:R-:W-:Y:S01]  /*0d30*/  IADD3 R11, P0, RZ, -R31, RZ ;  /* 0x8000001fff0b7210 */ /* 0x000fe20007f1e0ff */
[----:B------:R-:W-:Y:S01]  /*0d40*/  IMAD.MOV.U32 R19, RZ, RZ, R17 ;  /* 0x000000ffff137224 */ /* 0x000fe200078e0011 */
[----:B------:R-:W-:-:S03]  /*0d50*/  I2FP.F32.U32 R2, R6 ;  /* 0x0000000600027245 */ /* 0x000fc60000201000 */
[----:B------:R-:W1:Y:S01]  /*0d60*/  LDC.64 R26, c[0x0][0x640] ;  /* 0x00019000ff1a7b82 */ /* 0x000e620000000a00 */
[----:B------:R-:W-:Y:S02]  /*0d70*/  IMAD.X R13, RZ, RZ, ~R7, P0 ;  /* 0x000000ffff0d7224 */ /* 0x000fe400000e0e07 */
[----:B------:R-:W-:Y:S01]  /*0d80*/  FMUL R2, R2, UR4 ;  /* 0x0000000402027c20 */ /* 0x000fe20008400000 */
[----:B------:R-:W-:Y:S01]  /*0d90*/  IMAD.WIDE.U32 R8, R11, R24, R18 ;  /* 0x000000180b087225 */ /* 0x000fe200078e0012 */
[----:B------:R-:W-:-:S03]  /*0da0*/  ULDC UR4, c[0x0][0x154] ;  /* 0x0000550000047ab9 */ /* 0x000fc60000000800 */
[----:B------:R-:W-:Y:S01]  /*0db0*/  IMAD R10, R13, R24, RZ ;  /* 0x000000180d0a7224 */ /* 0x000fe200078e02ff */
[----:B------:R-:W2:Y:S01]  /*0dc0*/  LDC R7, c[0x0][0x144] ;  /* 0x00005100ff077b82 */ /* 0x000ea20000000800 */
[----:B------:R-:W3:Y:S02]  /*0dd0*/  F2I.U32.TRUNC.NTZ R2, R2 ;  /* 0x0000000200027305 */ /* 0x000ee4000020f000 */
[----:B------:R-:W-:-:S04]  /*0de0*/  IMAD R11, R11, R25, R10 ;  /* 0x000000190b0b7224 */ /* 0x000fc800078e020a */
[----:B------:R-:W-:Y:S01]  /*0df0*/  IMAD.IADD R9, R9, 0x1, R11 ;  /* 0x0000000109097824 */ /* 0x000fe200078e020b */
[----:B------:R-:W4:Y:S01]  /*0e00*/  LDC R22, c[0x0][0x608] ;  /* 0x00018200ff167b82 */ /* 0x000f220000000800 */
[----:B------:R-:W-:-:S03]  /*0e10*/  IMAD.MOV.U32 R11, RZ, RZ, -0x1 ;  /* 0xffffffffff0b7424 */ /* 0x000fc600078e00ff */
[--C-:B0-----:R-:W-:Y:S02]  /*0e20*/  SHF.R.U64 R20, R8, R12, R9.reuse ;  /* 0x0000000c08147219 */ /* 0x101fe40000001209 */
[----:B------:R-:W-:Y:S02]  /*0e30*/  I2FP.F32.U32 R8, R14 ;  /* 0x0000000e00087245 */ /* 0x000fe40000201000 */
[----:B------:R-:W0:Y:S01]  /*0e40*/  LDC R24, c[0x0][0x658] ;  /* 0x00019600ff187b82 */ /* 0x000e220000000800 */
[----:B-1----:R-:W-:Y:S01]  /*0e50*/  ISETP.NE.U32.AND P0, PT, R26, RZ, PT ;  /* 0x000000ff1a00720c */ /* 0x002fe20003f05070 */
[----:B---3--:R-:W-:Y:S02]  /*0e60*/  IMAD.MOV R10, RZ, RZ, -R2 ;  /* 0x000000ffff0a7224 */ /* 0x008fe400078e0a02 */
[----:B------:R-:W-:Y:S01]  /*0e70*/  FMUL R8, R8, UR4 ;  /* 0x0000000408087c20 */ /* 0x000fe20008400000 */
[----:B------:R-:W-:Y:S02]  /*0e80*/  SHF.R.U32.HI R9, RZ, R12, R9 ;  /* 0x0000000cff097219 */ /* 0x000fe40000011609 */
[----:B------:R-:W-:Y:S01]  /*0e90*/  ISETP.NE.AND.EX P0, PT, R27, RZ, PT, P0 ;  /* 0x000000ff1b00720c */ /* 0x000fe20003f05300 */
[----:B------:R1:W3:Y:S01]  /*0ea0*/  F2I.U32.TRUNC.NTZ R15, R8 ;  /* 0x00000008000f7305 */ /* 0x0002e2000020f000 */
[----:B------:R-:W1:Y:S01]  /*0eb0*/  LDC R19, c[0x0][0x148] ;  /* 0x00005200ff137b82 */ /* 0x000e620000000800 */
[----:B--2---:R-:W-:-:S07]  /*0ec0*/  IMAD R2, R7, R10, R6 ;  /* 0x0000000a07027224 */ /* 0x004fce00078e0206 */
[----:B------:R-:W2:Y:S01]  /*0ed0*/  LDC R25, c[0x0][0x600] ;  /* 0x00018000ff197b82 */ /* 0x000ea20000000800 */
[-CC-:B----4-:R-:W-:Y:S02]  /*0ee0*/  SHF.R.U64 R32, R20, R22.reuse, R9.reuse ;  /* 0x0000001614207219 */ /* 0x190fe40000001209 */
[----:B------:R-:W-:Y:S01]  /*0ef0*/  SHF.R.U32.HI R7, RZ, R22, R9 ;  /* 0x00000016ff077219 */ /* 0x000fe20000011609 */
[----:B------:R-:W-:-:S04]  /*0f00*/  IMAD.MOV.U32 R9, RZ, RZ, 0x1 ;  /* 0x00000001ff097424 */ /* 0x000fc800078e00ff */
[----:B------:R-:W4:Y:S01]  /*0f10*/  LDC R28, c[0x0][0x648] ;  /* 0x00019200ff1c7b82 */ /* 0x000f220000000800 */
[-C--:B0-----:R-:W-:Y:S02]  /*0f20*/  SHF.L.U32 R6, R11, R24.reuse, RZ ;  /* 0x000000180b067219 */ /* 0x081fe400000006ff */
[--C-:B------:R-:W-:Y:S02]  /*0f30*/  SHF.R.U64 R22, R32, R24, R7.reuse ;  /* 0x0000001820167219 */ /* 0x100fe40000001207 */
[----:B------:R-:W-:Y:S02]  /*0f40*/  LOP3.LUT R13, RZ, R6, RZ, 0x33, !PT ;  /* 0x00000006ff0d7212 */ /* 0x000fe400078e33ff */
[-C--:B------:R-:W-:Y:S01]  /*0f50*/  SHF.R.U32.HI R7, RZ, R24.reuse, R7 ;  /* 0x00000018ff077219 */ /* 0x080fe20000011607 */
[----:B------:R-:W0:Y:S01]  /*0f60*/  LDC R29, c[0x0][0x638] ;  /* 0x00018e00ff1d7b82 */ /* 0x000e220000000800 */
[----:B------:R-:W-:Y:S01]  /*0f70*/  SHF.L.U32 R12, R9, R24, RZ ;  /* 0x00000018090c7219 */ /* 0x000fe200000006ff */
[----:B------:R-:W-:-:S06]  /*0f80*/  IMAD.MOV.U32 R6, RZ, RZ, R22 ;  /* 0x000000ffff067224 */ /* 0x000fcc00078e0016 */
[----:B------:R-:W0:Y:S01]  /*0f90*/  LDC R30, c[0x0][0x610] ;  /* 0x00018400ff1e7b82 */ /* 0x000e220000000800 */
[----:B-1-3--:R-:W-:Y:S05]  /*0fa0*/  @!P0 BRA `(.L_x_12) ;  /* 0x0000000000288947 */ /* 0x00afea0003800000 */
[----:B------:R-:W1:Y:S02]  /*0fb0*/  LDC R11, c[0x0][0x64c] ;  /* 0x00019300ff0b7b82 */ /* 0x000e640000000800 */
[----:B-1----:R-:W-:-:S05]  /*0fc0*/  IADD3 R11, P0, R22, R11, RZ ;  /* 0x0000000b160b7210 */ /* 0x002fca0007f1e0ff */
        /* <DEDUP_REMOVED lines=8> */
.L_x_12:
[----:B----4-:R-:W-:Y:S01]  /*1050*/  SHF.R.U64 R6, R6, R28, R7 ;  /* 0x0000001c06067219 */ /* 0x010fe20000001207 */
[----:B--2---:R-:W-:Y:S01]  /*1060*/  VIADD R7, R25, 0xffffffff ;  /* 0xffffffff19077836 */ /* 0x004fe20000000000 */
[----:B------:R-:W-:Y:S01]  /*1070*/  LOP3.LUT R13, R32, R13, RZ, 0xc0, !PT ;  /* 0x0000000d200d7212 */ /* 0x000fe200078ec0ff */
[----:B------:R-:W-:Y:S02]  /*1080*/  IMAD.MOV R15, RZ, RZ, -R15 ;  /* 0x000000ffff0f7224 */ /* 0x000fe400078e0a0f */
[----:B------:R-:W-:Y:S01]  /*1090*/  IMAD.MOV R8, RZ, RZ, -R6 ;  /* 0x000000ffff087224 */ /* 0x000fe200078e0a06 */
[----:B------:R-:W-:Y:S01]  /*10a0*/  LOP3.LUT R7, R20, R7, RZ, 0xc0, !PT ;  /* 0x0000000714077212 */ /* 0x000fe200078ec0ff */
[----:B------:R-:W-:Y:S02]  /*10b0*/  IMAD R13, R12, R6, R13 ;  /* 0x000000060c0d7224 */ /* 0x000fe400078e020d */
[----:B------:R-:W-:Y:S02]  /*10c0*/  @P1 IMAD R2, R19, R15, R14 ;  /* 0x0000000f13021224 */ /* 0x000fe400078e020e */
[----:B0-----:R-:W-:-:S02]  /*10d0*/  IMAD R6, R8, R29, R22 ;  /* 0x0000001d08067224 */ /* 0x001fc400078e0216 */
[----:B------:R-:W-:Y:S02]  /*10e0*/  IMAD R2, R13, R30, R2 ;  /* 0x0000001e0d027224 */ /* 0x000fe400078e0202 */
[----:B------:R-:W-:Y:S02]  /*10f0*/  IMAD R19, R6, R25, R7 ;  /* 0x0000001906137224 */ /* 0x000fe400078e0207 */
[----:B------:R-:W-:-:S03]  /*1100*/  IMAD.MOV.U32 R8, RZ, RZ, 0x1 ;  /* 0x00000001ff087424 */ /* 0x000fc600078e00ff */
[----:B------:R-:W-:Y:S02]  /*1110*/  SEL R22, R19, R2, !P1 ;  /* 0x0000000213167207 */ /* 0x000fe40004800000 */
[----:B------:R-:W-:Y:S01]  /*1120*/  SEL R19, R2, R19, !P1 ;  /* 0x0000001302137207 */ /* 0x000fe20004800000 */
[----:B------:R-:W-:-:S07]  /*1130*/  IMAD.MOV.U32 R2, RZ, RZ, R31 ;  /* 0x000000ffff027224 */ /* 0x000fce00078e001f */
.L_x_10:
[----:B------:R-:W-:Y:S05]  /*1140*/  @!P2 BRA `(.L_x_13) ;  /* 0x000000b00054a947 */ /* 0x000fea0003800000 */
[----:B------:R-:W-:-:S13]  /*1150*/  ISETP.GT.U32.AND P0, PT, R33, 0x1, PT ;  /* 0x000000012100780c */ /* 0x000fda0003f04070 */
[----:B------:R-:W-:Y:S05]  /*1160*/  @P0 EXIT ;  /* 0x000000000000094d */ /* 0x000fea0003800000 */
.L_x_14:
[----:B------:R-:W-:-:S08]  /*1170*/  NOP ;  /* 0x0000000000007918 */ /* 0x000fd00000000000 */
[----:B------:R-:W1:Y:S02]  /*1180*/  USETMAXREG.TRY_ALLOC.CTAPOOL UP0, 0xe8 ;  /* 0x000000e8000079c8 */ /* 0x000e640008000600 */
[----:B-1----:R-:W-:-:S13]  /*1190*/  PLOP3.LUT P0, PT, PT, PT, UP0, 0x80, 0x0 ;  /* 0x000000000000781c */ /* 0x002fda0003f0f008 */
[----:B------:R-:W-:Y:S05]  /*11a0*/  @!P0 BRA `(.L_x_14) ;  /* 0xfffffffc00f08947 */ /* 0x000fea000383ffff */
[----:B------:R-:W-:-:S13]  /*11b0*/  LOP3.LUT P0, RZ, R8, 0xff, RZ, 0xc0, !PT ;  /* 0x000000ff08ff7812 */ /* 0x000fda000780c0ff */
[----:B------:R-:W-:Y:S05]  /*11c0*/  @!P0 EXIT ;  /* 0x000000000000894d */ /* 0x000fea0003800000 */
[----:B------:R-:W1:Y:S01]  /*11d0*/  S2UR UR4, SR_CgaCtaId ;  /* 0x00000000000479c3 */ /* 0x000e620000008800 */
[----:B------:R-:W-:Y:S01]  /*11e0*/  VIADD R6, R5, 0xffffffff ;  /* 0xffffffff05067836 */ /* 0x000fe20000000000 */
[----:B------:R-:W-:Y:S01]  /*11f0*/  SHF.R.S32.HI R0, RZ, 0x1f, R3 ;  /* 0x0000001fff007819 */ /* 0x000fe20000011403 */
[----:B------:R-:W-:Y:S01]  /*1200*/  UMOV UR40, 0x400 ;  /* 0x0000040000287882 */ /* 0x000fe20000000000 */
[----:B------:R-:W-:Y:S01]  /*1210*/  UISETP.LT.AND UP0, UPT, UR38, 0x1, UPT ;  /* 0x000000012600788c */ /* 0x000fe2000bf01270 */
[----:B------:R-:W-:Y:S01]  /*1220*/  LOP3.LUT R146, R16, 0x1, RZ, 0xfc, !PT ;  /* 0x0000000110927812 */ /* 0x000fe200078efcff */
[----:B------:R-:W-:Y:S01]  /*1230*/  USHF.L.U32 UR39, UR38, 0x1, URZ ;  /* 0x0000000126277899 */ /* 0x000fe2000800063f */
[----:B------:R-:W-:Y:S01]  /*1240*/  R2UR UR41, R6 ;  /* 0x00000000062972ca */ /* 0x000fe200000e0000 */
[----:B------:R-:W-:Y:S01]  /*1250*/  USEL UR43, UR38, 0x1, UP0 ;  /* 0x00000001262b7887 */ /* 0x000fe20008000000 */
[CC--:B------:R-:W-:Y:S02]  /*1260*/  LEA.HI R4, R0.reuse, R3.reuse, RZ, 0x2 ;  /* 0x0000000300047211 */ /* 0x0c0fe400078f10ff */
[----:B------:R-:W-:Y:S01]  /*1270*/  LEA.HI R0, R0, R3, RZ, 0x5 ;  /* 0x0000000300007211 */ /* 0x000fe200078f28ff */
[----:B------:R-:W-:Y:S01]  /*1280*/  UIADD3 UR43, -UR43, UR38, URZ ;  /* 0x000000262b2b7290 */ /* 0x000fe2000fffe13f */
[----:B------:R-:W-:-:S02]  /*1290*/  SHF.R.S32.HI R138, RZ, 0x2, R4 ;  /* 0x00000002ff8a7819 */ /* 0x000fc40000011404 */
[----:B------:R-:W-:Y:S02]  /*12a0*/  SHF.R.S32.HI R5, RZ, 0x1f, R4 ;  /* 0x0000001fff057819 */ /* 0x000fe40000011404 */
[----:B------:R-:W-:Y:S02]  /*12b0*/  LOP3.LUT R140, R4, 0xfffffffc, RZ, 0xc0, !PT ;  /* 0xfffffffc048c7812 */ /* 0x000fe400078ec0ff */
[----:B------:R-:W-:Y:S01]  /*12c0*/  LEA.HI R5, R5, R138, RZ, 0x3 ;  /* 0x0000008a05057211 */ /* 0x000fe200078f18ff */
[----:B------:R-:W-:Y:S01]  /*12d0*/  USHF.L.U32 UR41, UR41, 0x3, URZ ;  /* 0x0000000329297899 */ /* 0x000fe2000800063f */
[----:B------:R-:W-:Y:S01]  /*12e0*/  ISETP.NE.AND P0, PT, R6, RZ, PT ;  /* 0x000000ff0600720c */ /* 0x000fe20003f05270 */
[----:B------:R-:W-:Y:S01]  /*12f0*/  IMAD.IADD R140, R3, 0x1, -R140 ;  /* 0x00000001038c7824 */ /* 0x000fe200078e0a8c */
[----:B------:R-:W-:Y:S01]  /*1300*/  LOP3.LUT R5, R5, 0xfffffff8, RZ, 0xc0, !PT ;  /* 0xfffffff805057812 */ /* 0x000fe200078ec0ff */
[----:B-1----:R-:W-:Y:S01]  /*1310*/  ULEA UR40, UR4, UR40, 0x18 ;  /* 0x0000002804287291 */ /* 0x002fe2000f8ec03f */
[----:B------:R-:W-:Y:S01]  /*1320*/  SEL R147, RZ, 0x1, P0 ;  /* 0x00000001ff937807 */ /* 0x000fe20000000000 */
[----:B------:R-:W-:Y:S01]  /*1330*/  IMAD.U32 R142, RZ, RZ, UR41 ;  /* 0x00000029ff8e7e24 */ /* 0x000fe2000f8e00ff */
[----:B------:R-:W-:Y:S01]  /*1340*/  ULDC UR4, c[0x0][0x284] ;  /* 0x0000a10000047ab9 */ /* 0x000fe20000000800 */
[----:B------:R-:W-:Y:S01]  /*1350*/  IMAD.IADD R138, R138, 0x1, -R5 ;  /* 0x000000018a8a7824 */ /* 0x000fe200078e0a05 */
[----:B------:R-:W-:Y:S01]  /*1360*/  UIADD3 UR42, UR40, 0x40, URZ ;  /* 0x00000040282a7890 */ /* 0x000fe2000fffe03f */
[----:B------:R-:W-:-:S02]  /*1370*/  SHF.R.S32.HI R5, RZ, 0x5, R0 ;  /* 0x00000005ff057819 */ /* 0x000fc40000011400 */
[C---:B------:R-:W-:Y:S02]  /*1380*/  LOP3.LUT R144, R142.reuse, 0x8, RZ, 0xc0, !PT ;  /* 0x000000088e907812 */ /* 0x040fe400078ec0ff */
[--C-:B------:R-:W-:Y:S01]  /*1390*/  SHF.R.S32.HI R139, RZ, 0x1f, R138.reuse ;  /* 0x0000001fff8b7819 */ /* 0x100fe2000001148a */
[C-C-:B------:R-:W-:Y:S01]  /*13a0*/  IMAD R145, R5.reuse, -0x10, -R138.reuse ;  /* 0xfffffff005917824 */ /* 0x140fe200078e0a8a */
[----:B------:R-:W-:Y:S01]  /*13b0*/  LOP3.LUT R142, R142, 0x8, RZ, 0xc, !PT ;  /* 0x000000088e8e7812 */ /* 0x000fe200078e0cff */
[----:B------:R-:W-:Y:S01]  /*13c0*/  IMAD.U32 R141, RZ, RZ, UR42 ;  /* 0x0000002aff8d7e24 */ /* 0x000fe2000f8e00ff */
[----:B------:R-:W-:Y:S01]  /*13d0*/  LOP3.LUT R144, R144, 0x18, RZ, 0x3c, !PT ;  /* 0x0000001890907812 */ /* 0x000fe200078e3cff */
[----:B------:R-:W-:-:S04]  /*13e0*/  IMAD.WIDE R138, R5, 0x10, R138 ;  /* 0x00000010058a7825 */ /* 0x000fc800078e028a */
[----:B------:R-:W-:Y:S02]  /*13f0*/  VIADD R143, R141, UR41 ;  /* 0x000000298d8f7c36 */ /* 0x000fe40008000000 */
[----:B------:R-:W-:-:S07]  /*1400*/  VIADD R145, R145, UR4 ;  /* 0x0000000491917c36 */ /* 0x000fce0008000000 */
.L_x_258:
[----:B------:R-:W-:Y:S01]  /*1410*/  SHF.L.U32 R0, R147, 0x1f, RZ ;  /* 0x0000001f93007819 */ /* 0x000fe200000006ff */
[----:B------:R-:W-:Y:S02]  /*1420*/  ULDC UR4, c[0x0][0x28c] ;  /* 0x0000a30000047ab9 */ /* 0x000fe40000000800 */
[----:B------:R-:W-:Y:S01]  /*1430*/  ISETP.LT.AND P1, PT, RZ, UR4, PT ;  /* 0x00000004ff007c0c */ /* 0x000fe2000bf21270 */
[----:B------:R-:W1:Y:S02]  /*1440*/  SYNCS.PHASECHK.TRANS64.TRYWAIT P0, [R141+UR41], R0 ;  /* 0x000000008d0075a7 */ /* 0x000e640008000169 */
[----:B-1-3--:R-:W-:Y:S10]  /*1450*/  @!P0 BRA `(.L_x_15) ;  /* 0x000000bc00948947 */ /* 0x00aff40003800000 */
.L_x_279:
[----:B------:R-:W-:Y:S05]  /*1460*/  @P1 BRA `(.L_x_16) ;  /* 0x0000000000401947 */ /* 0x000fea0003800000 */
[----:B-1----:R-:W-:Y:S01]  /*1470*/  MOV R0, 0x0 ;  /* 0x0000000000007802 */ /* 0x002fe20000000f00 */
[----:B------:R-:W-:Y:S01]  /*1480*/  ULDC.64 UR4, c[0x4][0x68] ;  /* 0x01001a0000047ab9 */ /* 0x000fe20000000a00 */
[----:B------:R-:W-:Y:S01]  /*1490*/  ULDC.64 UR6, c[0x4][0x8] ;  /* 0x0100020000067ab9 */ /* 0x000fe20000000a00 */
[----:B------:R-:W-:Y:S01]  /*14a0*/  IMAD.U32 R4, RZ, RZ, UR4 ;  /* 0x00000004ff047e24 */ /* 0x000fe2000f8e00ff */
[----:B------:R1:W2:Y:S01]  /*14b0*/  LDC.64 R14, c[0x4][R0] ;  /* 0x01000000000e7b82 */ /* 0x0002a20000000a00 */
[----:B------:R-:W-:Y:S01]  /*14c0*/  IMAD.U32 R5, RZ, RZ, UR5 ;  /* 0x00000005ff057e24 */ /* 0x000fe2000f8e00ff */
[----:B------:R-:W-:Y:S01]  /*14d0*/  ULDC.64 UR4, c[0x4][0x70] ;  /* 0x01001c0000047ab9 */ /* 0x000fe20000000a00 */
[----:B------:R-:W-:Y:S02]  /*14e0*/  IMAD.U32 R10, RZ, RZ, UR6 ;  /* 0x00000006ff0a7e24 */ /* 0x000fe4000f8e00ff */
[----:B------:R-:W-:Y:S02]  /*14f0*/  IMAD.U32 R6, RZ, RZ, UR4 ;  /* 0x00000004ff067e24 */ /* 0x000fe4000f8e00ff */
[----:B------:R-:W-:-:S02]  /*1500*/  IMAD.U32 R7, RZ, RZ, UR5 ;  /* 0x00000005ff077e24 */ /* 0x000fc4000f8e00ff */
[----:B------:R-:W-:Y:S02]  /*1510*/  IMAD.U32 R11, RZ, RZ, UR7 ;  /* 0x00000007ff0b7e24 */ /* 0x000fe4000f8e00ff */
[----:B------:R-:W-:Y:S02]  /*1520*/  IMAD.MOV.U32 R8, RZ, RZ, 0x1e1 ;  /* 0x000001e1ff087424 */ /* 0x000fe400078e00ff */
[----:B0-----:R-:W-:Y:S02]  /*1530*/  IMAD.MOV.U32 R12, RZ, RZ, 0x1 ;  /* 0x00000001ff0c7424 */ /* 0x001fe400078e00ff */
[----:B-1----:R-:W-:-:S07]  /*1540*/  IMAD.MOV.U32 R13, RZ, RZ, RZ ;  /* 0x000000ffff0d7224 */ /* 0x002fce00078e00ff */
[----:B------:R-:W-:-:S07]  /*1550*/  LEPC R20, `(.L_x_16) ;  /* 0x000000001014794e */ /* 0x000fce0000000000 */
[----:B--2--5:R-:W-:Y:S05]  /*1560*/  CALL.ABS.NOINC R14 ;  /* 0x000000000e007343 */ /* 0x024fea0003c00000 */
.L_x_16:
[----:B------:R-:W-:-:S13]  /*1570*/  ISETP.NE.AND P0, PT, R146, 0x3, PT ;  /* 0x000000039200780c */ /* 0x000fda0003f05270 */
[----:B------:R-:W-:Y:S05]  /*1580*/  @!P0 BRA `(.L_x_17) ;  /* 0x0000000000048947 */ /* 0x000fea0003800000 */
[----:B------:R-:W-:Y:S01]  /*1590*/  BPT.TRAP 0x1 ;  /* 0x000000040000795c */ /* 0x000fe20000300000 */
.L_x_17:
[----:B------:R-:W-:Y:S02]  /*15a0*/  IMAD.U32 R3, RZ, RZ, UR36 ;  /* 0x00000024ff037e24 */ /* 0x000fe4000f8e00ff */
[----:B-1----:R-:W-:-:S03]  /*15b0*/  IMAD.U32 R0, RZ, RZ, UR37 ;  /* 0x00000025ff007e24 */ /* 0x002fc6000f8e00ff */
[----:B------:R-:W-:Y:S02]  /*15c0*/  LEA R3, R3, UR40, 0x3 ;  /* 0x0000002803037c11 */ /* 0x000fe4000f8e18ff */
[----:B------:R-:W-:-:S04]  /*15d0*/  SHF.L.U32 R0, R0, 0x1f, RZ ;  /* 0x0000001f00007819 */ /* 0x000fc800000006ff */
[----:B------:R1:W2:Y:S01]  /*15e0*/  SYNCS.PHASECHK.TRANS64.TRYWAIT P1, [R3+URZ], R0 ;  /* 0x00000000030075a7 */ /* 0x0002a2000802017f */
[----:B------:R-:W-:Y:S05]  /*15f0*/  @!P0 BRA `(.L_x_18) ;  /* 0x0000000000048947 */ /* 0x000fea0003800000 */
[----:B------:R-:W-:Y:S01]  /*1600*/  BPT.TRAP 0x1 ;  /* 0x000000040000795c */ /* 0x000fe20000300000 */
.L_x_18:
[----:B------:R-:W-:-:S05]  /*1610*/  IMAD.U32 R4, RZ, RZ, UR43 ;  /* 0x0000002bff047e24 */ /* 0x000fca000f8e00ff */
[----:B------:R-:W-:Y:S01]  /*1620*/  ISETP.GE.AND P2, PT, R4, 0x1, PT ;  /* 0x000000010400780c */ /* 0x000fe20003f46270 */
[----:B--2---:R-:W-:-:S12]  /*1630*/  @P1 BRA `(.L_x_19) ;  /* 0x0000000000081947 */ /* 0x004fd80003800000 */
[----:B------:R-:W2:Y:S02]  /*1640*/  SYNCS.PHASECHK.TRANS64.TRYWAIT P1, [R3+URZ], R0 ;  /* 0x00000000030075a7 */ /* 0x000ea4000802017f */
[----:B--2---:R-:W-:Y:S05]  /*1650*/  @!P1 BRA `(.L_x_20) ;  /* 0x000000bc00289947 */ /* 0x004fea0003800000 */
.L_x_19:
[----:B------:R-:W-:Y:S05]  /*1660*/  WARPSYNC.ALL ;  /* 0x0000000000007948 */ /* 0x000fea0003800000 */
[----:B------:R-:W-:Y:S01]  /*1670*/  UIADD3 UR5, UR40, 0x100, URZ ;  /* 0x0000010028057890 */ /* 0x000fe2000fffe03f */
[----:B------:R-:W-:Y:S01]  /*1680*/  WARPGROUP.ARRIVE ;  /* 0x00000000000079c5 */ /* 0x000fe20000000000 */
[----:B------:R-:W-:Y:S02]  /*1690*/  UIADD3 UR4, UR40, 0xc100, URZ ;  /* 0x0000c10028047890 */ /* 0x000fe4000fffe03f */
[----:B------:R-:W-:Y:S02]  /*16a0*/  USHF.R.U32.HI UR5, URZ, 0x4, UR5 ;  /* 0x000000043f057899 */ /* 0x000fe40008011605 */
[----:B------:R-:W-:-:S02]  /*16b0*/  USHF.R.U32.HI UR4, URZ, 0x4, UR4 ;  /* 0x000000043f047899 */ /* 0x000fc40008011604 */
[----:B------:R-:W-:Y:S02]  /*16c0*/  ULOP3.LUT UR6, UR5, 0x3fff, URZ, 0xc0, !UPT ;  /* 0x00003fff05067892 */ /* 0x000fe4000f8ec03f */
[----:B------:R-:W-:Y:S02]  /*16d0*/  ULOP3.LUT UR5, UR4, 0x3fff, URZ, 0xc0, !UPT ;  /* 0x00003fff04057892 */ /* 0x000fe4000f8ec03f */
[----:B------:R-:W-:Y:S02]  /*16e0*/  ULOP3.LUT UR4, UR6, 0x10000, URZ, 0xfc, !UPT ;  /* 0x0001000006047892 */ /* 0x000fe4000f8efc3f */
[----:B------:R-:W-:Y:S02]  /*16f0*/  ULOP3.LUT UR5, UR5, 0x10000, URZ, 0xfc, !UPT ;  /* 0x0001000005057892 */ /* 0x000fe4000f8efc3f */
[----:B------:R-:W-:Y:S02]  /*1700*/  ULEA UR8, UR36, UR4, 0xa ;  /* 0x0000000424087291 */ /* 0x000fe4000f8e503f */
[----:B------:R-:W-:Y:S01]  /*1710*/  UIMAD UR6, UR36, 0xe00, UR5 ;  /* 0x00000e00240678a4 */ /* 0x000fe2000f8e0205 */
[----:B------:R-:W-:Y:S01]  /*1720*/  UMOV UR9, 0x40000040 ;  /* 0x4000004000097882 */ /* 0x000fe20000000000 */
[----:B------:R-:W-:-:S02]  /*1730*/  UMOV UR11, 0x40000040 ;  /* 0x40000040000b7882 */ /* 0x000fc40000000000 */
[----:B------:R-:W-:Y:S01]  /*1740*/  UIADD3 UR14, UR6, 0x100, URZ ;  /* 0x00000100060e7890 */ /* 0x000fe2000fffe03f */
[----:B------:R-:W-:Y:S02]  /*1750*/  UMOV UR12, UR8 ;  /* 0x00000008000c7c82 */ /* 0x000fe40008000000 */
[----:B------:R-:W-:Y:S01]  /*1760*/  UMOV UR10, UR6 ;  /* 0x00000006000a7c82 */ /* 0x000fe20008000000 */
[----:B------:R-:W-:Y:S01]  /*1770*/  UMOV UR13, UR9 ;  /* 0x00000009000d7c82 */ /* 0x000fe20008000000 */
[----:B------:R-:W-:Y:S01]  /*1780*/  HGMMA.64x32x16.F32 R120, gdesc[UR8], RZ, !UPT, gsb0 ;  /* 0x00600000087879f0 */ /* 0x000fe2000c0008ff */
[----:B------:R-:W-:Y:S01]  /*1790*/  UMOV UR15, 0x40000040 ;  /* 0x40000040000f7882 */ /* 0x000fe20000000000 */
[----:B------:R-:W-:Y:S02]  /*17a0*/  UIADD3 UR7, UR6, 0x200, URZ ;  /* 0x0000020006077890 */ /* 0x000fe4000fffe03f */
[----:B------:R-:W-:Y:S02]  /*17b0*/  UIADD3 UR10, UR6, 0x300, URZ ;  /* 0x00000300060a7890 */ /* 0x000fe4000fffe03f */
[----:B------:R-:W-:Y:S01]  /*17c0*/  UIADD3 UR11, UR6, 0x400, URZ ;  /* 0x00000400060b7890 */ /* 0x000fe2000fffe03f */
[----:B------:R-:W-:-:S02]  /*17d0*/  WARPGROUP.DEPBAR.LE gsb0, 0x0 ;  /* 0x00008000000079c5 */ /* 0x000fc40000010000 */
[----:B------:R-:W-:-:S06]  /*17e0*/  WARPGROUP.ARRIVE ;  /* 0x00000000000079c5 */ /* 0x000fcc0000000000 */
[----:B------:R-:W-:Y:S01]  /*17f0*/  HGMMA.64x32x16.F32 R104, gdesc[UR12], RZ, !UPT, gsb0 ;  /* 0x006000000c6879f0 */ /* 0x000fe2000c0008ff */
[----:B------:R-:W-:Y:S01]  /*1800*/  UMOV UR12, UR8 ;  /* 0x00000008000c7c82 */ /* 0x000fe20008000000 */
[----:B------:R-:W-:Y:S01]  /*1810*/  UMOV UR13, UR9 ;  /* 0x00000009000d7c82 */ /* 0x000fe20008000000 */
[----:B------:R-:W-:Y:S01]  /*1820*/  UMOV UR14, UR7 ;  /* 0x00000007000e7c82 */ /* 0x000fe20008000000 */
[----:B------:R-:W-:Y:S01]  /*1830*/  UMOV UR15, 0x40000040 ;  /* 0x40000040000f7882 */ /* 0x000fe20000000000 */
[----:B------:R-:W-:Y:S01]  /*1840*/  UIADD3 UR7, UR6, 0x500, URZ ;  /* 0x0000050006077890 */ /* 0x000fe2000fffe03f */
[----:B------:R-:W-:Y:S02]  /*1850*/  WARPGROUP.DEPBAR.LE gsb0, 0x0 ;  /* 0x00008000000079c5 */ /* 0x000fe40000010000 */
        /* <DEDUP_REMOVED lines=14> */
[----:B------:R-:W-:Y:S01]  /*1940*/  UMOV UR11, 0x40000040 ;  /* 0x40000040000b7882 */ /* 0x000fe20000000000 */
        /* <DEDUP_REMOVED lines=15> */
[----:B------:R-:W-:Y:S02]  /*1a40*/  UIADD3 UR9, UR6, 0x202, URZ ;  /* 0x0000020206097890 */ /* 0x000fe4000fffe03f */
[----:B------:R-:W-:Y:S01]  /*1a50*/  UIADD3 UR10, UR6, 0x302, URZ ;  /* 0x00000302060a7890 */ /* 0x000fe2000fffe03f */
[----:B------:R-:W-:Y:S02]  /*1a60*/  WARPGROUP.DEPBAR.LE gsb0, 0x0 ;  /* 0x00008000000079c5 */ /* 0x000fe40000010000 */
[----:B------:R-:W-:-:S06]  /*1a70*/  WARPGROUP.ARRIVE ;  /* 0x00000000000079c5 */ /* 0x000fcc0000000000 */
[----:B------:R-:W-:Y:S01]  /*1a80*/  HGMMA.64x32x16.F32 R24, gdesc[UR12], RZ, !UPT, gsb0 ;  /* 0x006000000c1879f0 */ /* 0x000fe2000c0008ff */
[----:B------:R-:W-:Y:S02]  /*1a90*/  UIADD3 UR12, UR8, 0x2, URZ ;  /* 0x00000002080c7890 */ /* 0x000fe4000fffe03f */
[----:B------:R-:W-:Y:S01]  /*1aa0*/  UIADD3 UR14, UR6, 0x2, URZ ;  /* 0x00000002060e7890 */ /* 0x000fe2000fffe03f */
[----:B------:R-:W-:Y:S01]  /*1ab0*/  UMOV UR13, 0x40000040 ;  /* 0x40000040000d7882 */ /* 0x000fe20000000000 */
[----:B------:R-:W-:Y:S01]  /*1ac0*/  UMOV UR15, 0x40000040 ;  /* 0x40000040000f7882 */ /* 0x000fe20000000000 */
[----:B------:R-:W-:Y:S02]  /*1ad0*/  WARPGROUP.DEPBAR.LE gsb0, 0x0 ;  /* 0x00008000000079c5 */ /* 0x000fe40000010000 */
[----:B------:R-:W-:-:S06]  /*1ae0*/  WARPGROUP.ARRIVE ;  /* 0x00000000000079c5 */ /* 0x000fcc0000000000 */
[----:B------:R-:W-:Y:S01]  /*1af0*/  HGMMA.64x32x16.F32 R120, gdesc[UR12], R120, gsb0 ;  /* 0x006000000c7879f0 */ /* 0x000fe20008000878 */
[----:B------:R-:W-:Y:S01]  /*1b00*/  UMOV UR14, UR7 ;  /* 0x00000007000e7c82 */ /* 0x000fe20008000000 */
[----:B------:R-:W-:Y:S01]  /*1b10*/  UMOV UR15, 0x40000040 ;  /* 0x40000040000f7882 */ /* 0x000fe20000000000 */
[----:B------:R-:W-:Y:S01]  /*1b20*/  UIADD3 UR7, UR6, 0x402, URZ ;  /* 0x0000040206077890 */ /* 0x000fe2000fffe03f */
        /* <DEDUP_REMOVED lines=262> */
[----:B------:R-:W-:Y:S02]  /*2b90*/  UIADD3 UR12, UR6, 0xc06, URZ ;  /* 0x00000c06060c7890 */ /* 0x000fe4000fffe03f */
[----:B------:R-:W-:Y:S01]  /*2ba0*/  UIADD3 UR6, UR6, 0xd06, URZ ;  /* 0x00000d0606067890 */ /* 0x000fe2000fffe03f */
[----:B------:R-:W-:Y:S02]  /*2bb0*/  WARPGROUP.DEPBAR.LE gsb0, 0x0 ;  /* 0x00008000000079c5 */ /* 0x000fe40000010000 */
[----:B------:R-:W-:-:S06]  /*2bc0*/  WARPGROUP.ARRIVE ;  /* 0x00000000000079c5 */ /* 0x000fcc0000000000 */
[----:B------:R-:W-:Y:S01]  /*2bd0*/  HGMMA.64x32x16.F32 R88, gdesc[UR8], R88, gsb0 ;  /* 0x00600000085879f0 */ /* 0x000fe20008000858 */
[----:B------:R-:W-:Y:S01]  /*2be0*/  UMOV UR10, UR13 ;  /* 0x0000000d000a7c82 */ /* 0x000fe20008000000 */
[----:B------:R-:W-:Y:S01]  /*2bf0*/  UMOV UR11, 0x40000040 ;  /* 0x40000040000b7882 */ /* 0x000fe20000000000 */
        /* <DEDUP_REMOVED lines=17> */
[----:B------:R-:W-:Y:S03]  /*2d10*/  HGMMA.64x32x16.F32 R24, gdesc[UR8], R24, gsb0 ;  /* 0x00600000081879f0 */ /* 0x000fe60008000818 */
[----:B------:R-:W-:Y:S02]  /*2d20*/  WARPGROUP.DEPBAR.LE gsb0, 0x0 ;  /* 0x00008000000079c5 */ /* 0x000fe40000010000 */
[----:B------:R-:W-:Y:S05]  /*2d30*/  @!P2 BRA `(.L_x_21) ;  /* 0x000000180000a947 */ /* 0x000fea0003800000 */
[----:B------:R-:W-:Y:S01]  /*2d40*/  UIADD3 UR7, UR36, 0x1, URZ ;  /* 0x0000000124077890 */ /* 0x000fe2000fffe03f */
[----:B-12---:R-:W-:-:S03]  /*2d50*/  IMAD.U32 R0, RZ, RZ, UR43 ;  /* 0x0000002bff007e24 */ /* 0x006fc6000f8e00ff */
[----:B------:R-:W-:-:S04]  /*2d60*/  UISETP.NE.AND UP0, UPT, UR7, 0x3, UPT ;  /* 0x000000030700788c */ /* 0x000fc8000bf05270 */
[----:B------:R-:W-:Y:S02]  /*2d70*/  USEL UR6, URZ, 0x1, UP0 ;  /* 0x000000013f067887 */ /* 0x000fe40008000000 */
[----:B------:R-:W-:Y:S02]  /*2d80*/  USEL UR7, UR7, URZ, UP0 ;  /* 0x0000003f07077287 */ /* 0x000fe40008000000 */
[----:B------:R-:W-:-:S06]  /*2d90*/  ULOP3.LUT UR6, UR37, UR6, URZ, 0x3c, !UPT ;  /* 0x0000000625067292 */ /* 0x000fcc000f8e3c3f */
[----:B------:R-:W-:Y:S01]  /*2da0*/  IMAD.U32 R5, RZ, RZ, UR6 ;  /* 0x00000006ff057e24 */ /* 0x000fe2000f8e00ff */
[----:B------:R-:W-:-:S06]  /*2db0*/  UMOV UR6, UR36 ;  /* 0x0000002400067c82 */ /* 0x000fcc0008000000 */
.L_x_28:
[----:B-12---:R-:W-:Y:S05]  /*2dc0*/  @!P0 BRA `(.L_x_22) ;  /* 0x0000000000048947 */ /* 0x006fea0003800000 */
[----:B------:R-:W-:Y:S01]  /*2dd0*/  BPT.TRAP 0x1 ;  /* 0x000000040000795c */ /* 0x000fe20000300000 */
.L_x_22:
[----:B------:R-:W-:Y:S01]  /*2de0*/  ULEA UR8, UR7, UR40, 0x3 ;  /* 0x0000002807087291 */ /* 0x000fe2000f8e183f */
[----:B------:R-:W-:-:S08]  /*2df0*/  SHF.L.U32 R3, R5, 0x1f, RZ ;  /* 0x0000001f05037819 */ /* 0x000fd000000006ff */
[----:B------:R1:W2:Y:S01]  /*2e00*/  SYNCS.PHASECHK.TRANS64.TRYWAIT P1, [UR8], R3 ;  /* 0x00000003ff0075a7 */ /* 0x0002a20008020148 */
[----:B------:R-:W-:Y:S05]  /*2e10*/  @!P0 BRA `(.L_x_23) ;  /* 0x0000000000048947 */ /* 0x000fea0003800000 */
[----:B------:R-:W-:Y:S01]  /*2e20*/  BPT.TRAP 0x1 ;  /* 0x000000040000795c */ /* 0x000fe20000300000 */
.L_x_23:
[----:B--2---:R-:W-:Y:S05]  /*2e30*/  @P1 BRA `(.L_x_24) ;  /* 0x0000000000081947 */ /* 0x004fea0003800000 */
[----:B------:R-:W2:Y:S02]  /*2e40*/  SYNCS.PHASECHK.TRANS64.TRYWAIT P1, [UR8], R3 ;  /* 0x00000003ff0075a7 */ /* 0x000ea40008020148 */
[----:B--2---:R-:W-:Y:S05]  /*2e50*/  @!P1 BRA `(.L_x_25) ;  /* 0x000000a4003c9947 */ /* 0x004fea0003800000 */
.L_x_24:
[----:B------:R-:W-:Y:S01]  /*2e60*/  ULEA UR10, UR7, UR4, 0xa ;  /* 0x00000004070a7291 */ /* 0x000fe2000f8e503f */
[----:B------:R-:W-:Y:S01]  /*2e70*/  WARPGROUP.ARRIVE ;  /* 0x00000000000079c5 */ /* 0x000fe20000000000 */
[----:B------:R-:W-:Y:S01]  /*2e80*/  UIMAD UR8, UR7, 0xe00, UR5 ;  /* 0x00000e00070878a4 */ /* 0x000fe2000f8e0205 */
[----:B------:R-:W-:Y:S01]  /*2e90*/  UMOV UR13, 0x40000040 ;  /* 0x40000040000d7882 */ /* 0x000fe20000000000 */
[----:B------:R-:W-:Y:S02]  /*2ea0*/  UMOV UR15, 0x40000040 ;  /* 0x40000040000f7882 */ /* 0x000fe40000000000 */
[----:B------:R-:W-:Y:S01]  /*2eb0*/  UIADD3 UR9, UR8, 0x100, URZ ;  /* 0x0000010008097890 */ /* 0x000fe2000fffe03f */
[----:B------:R-:W-:Y:S02]  /*2ec0*/  UMOV UR12, UR10 ;  /* 0x0000000a000c7c82 */ /* 0x000fe40008000000 */
[----:B------:R-:W-:Y:S01]  /*2ed0*/  UMOV UR14, UR8 ;  /* 0x00000008000e7c82 */ /* 0x000fe20008000000 */
[----:B------:R-:W-:Y:S01]  /*2ee0*/  UIADD3 UR11, UR8, 0x200, URZ ;  /* 0x00000200080b7890 */ /* 0x000fe2000fffe03f */
[----:B------:R-:W-:Y:S01]  /*2ef0*/  HGMMA.64x32x16.F32 R120, gdesc[UR12], R120, gsb0 ;  /* 0x006000000c7879f0 */ /* 0x000fe20008000878 */
[----:B------:R-:W-:Y:S01]  /*2f00*/  UMOV UR15, 0x40000040 ;  /* 0x40000040000f7882 */ /* 0x000fe20000000000 */
[----:B------:R-:W-:Y:S01]  /*2f10*/  UMOV UR14, UR9 ;  /* 0x00000009000e7c82 */ /* 0x000fe20008000000 */
[----:B------:R-:W-:-:S02]  /*2f20*/  UIADD3 UR16, UR8, 0x300, URZ ;  /* 0x0000030008107890 */ /* 0x000fc4000fffe03f */
        /* <DEDUP_REMOVED lines=334> */
[----:B------:R-:W-:Y:S01]  /*4410*/  BPT.TRAP 0x1 ;  /* 0x000000040000795c */ /* 0x000fe20000300000 */
.L_x_26:
[----:B------:R-:W-:Y:S01]  /*4420*/  ULEA UR8, UR6, UR40, 0x3 ;  /* 0x0000002806087291 */ /* 0x000fe2000f8e183f */
[----:B------:R-:W-:-:S03]  /*4430*/  ISETP.GT.U32.AND P1, PT, R16, 0x1, PT ;  /* 0x000000011000780c */ /* 0x000fc60003f24070 */
[----:B------:R-:W-:-:S04]  /*4440*/  UIADD3 UR8, UR8, 0x18, URZ ;  /* 0x0000001808087890 */ /* 0x000fc8000fffe03f */
[----:B------:R-:W-:-:S09]  /*4450*/  UPRMT UR8, URZ, 0x654, UR8 ;  /* 0x000006543f087896 */ /* 0x000fd20008000008 */
[----:B------:R-:W-:Y:S01]  /*4460*/  SYNCS.ARRIVE.TRANS64.RED.A1T0 RZ, [UR8], RZ ;  /* 0x000000ffffff79a7 */ /* 0x000fe20008100408 */
[----:B------:R-:W-:Y:S05]  /*4470*/  @P1 BRA `(.L_x_27) ;  /* 0x0000000000041947 */ /* 0x000fea0003800000 */
[----:B------:R-:W-:Y:S01]  /*4480*/  BPT.TRAP 0x1 ;  /* 0x000000040000795c */ /* 0x000fe20000300000 */
.L_x_27:
[----:B------:R-:W-:Y:S01]  /*4490*/  UIADD3 UR7, UR7, 0x1, URZ ;  /* 0x0000000107077890 */ /* 0x000fe2000fffe03f */
[C---:B------:R-:W-:Y:S01]  /*44a0*/  ISETP.GT.AND P1, PT, R0.reuse, 0x1, PT ;  /* 0x000000010000780c */ /* 0x040fe20003f24270 */
[----:B------:R-:W-:Y:S01]  /*44b0*/  UIADD3 UR6, UR6, 0x1, URZ ;  /* 0x0000000106067890 */ /* 0x000fe2000fffe03f */
[----:B------:R-:W-:Y:S01]  /*44c0*/  VIADD R0, R0, 0xffffffff ;  /* 0xffffffff00007836 */ /* 0x000fe20000000000 */
[----:B------:R-:W-:Y:S02]  /*44d0*/  UISETP.NE.AND UP0, UPT, UR7, 0x3, UPT ;  /* 0x000000030700788c */ /* 0x000fe4000bf05270 */
[----:B------:R-:W-:Y:S02]  /*44e0*/  UISETP.NE.AND UP1, UPT, UR6, 0x3, UPT ;  /* 0x000000030600788c */ /* 0x000fe4000bf25270 */
[----:B------:R-:W-:Y:S02]  /*44f0*/  USEL UR8, URZ, 0x1, UP0 ;  /* 0x000000013f087887 */ /* 0x000fe40008000000 */
[----:B------:R-:W-:-:S02]  /*4500*/  USEL UR7, UR7, URZ, UP0 ;  /* 0x0000003f07077287 */ /* 0x000fc40008000000 */
[----:B------:R-:W-:Y:S02]  /*4510*/  USEL UR6, UR6, URZ, UP1 ;  /* 0x0000003f06067287 */ /* 0x000fe40008800000 */
[----:B------:R-:W-:Y:S01]  /*4520*/  LOP3.LUT R5, R5, UR8, RZ, 0x3c, !PT ;  /* 0x0000000805057c12 */ /* 0x000fe2000f8e3cff */
[----:B------:R-:W-:Y:S09]  /*4530*/  @P1 BRA `(.L_x_28) ;  /* 0xffffffe800201947 */ /* 0x000ff2000383ffff */
.L_x_21:
[----:B-12---:R-:W1:Y:S01]  /*4540*/  LDC R0, c[0x0][0x28c] ;  /* 0x0000a300ff007b82 */ /* 0x006e620000000800 */
[----:B------:R2:W-:Y:S01]  /*4550*/  SYNCS.ARRIVE.TRANS64.A1T0 RZ, [R142+UR42], RZ ;  /* 0x000000ff8eff79a7 */ /* 0x0005e2000810002a */
[----:B-1----:R-:W-:-:S13]  /*4560*/  ISETP.GE.AND P1, PT, R0, 0x1, PT ;  /* 0x000000010000780c */ /* 0x002fda0003f26270 */
[----:B--2---:R-:W-:Y:S05]  /*4570*/  @!P1 BRA `(.L_x_29) ;  /* 0x0000000000349947 */ /* 0x004fea0003800000 */
[----:B------:R-:W-:Y:S05]  /*4580*/  @!P0 BRA `(.L_x_30) ;  /* 0x0000000000048947 */ /* 0x000fea0003800000 */
[----:B------:R-:W-:Y:S01]  /*4590*/  BPT.TRAP 0x1 ;  /* 0x000000040000795c */ /* 0x000fe20000300000 */
.L_x_30:
[----:B------:R-:W-:Y:S01]  /*45a0*/  UIADD3 UR6, UR43, UR36, URZ ;  /* 0x000000242b067290 */ /* 0x000fe2000fffe03f */
[----:B------:R-:W-:-:S03]  /*45b0*/  ISETP.GT.U32.AND P0, PT, R16, 0x1, PT ;  /* 0x000000011000780c */ /* 0x000fc60003f04070 */
[----:B------:R-:W-:-:S04]  /*45c0*/  UIMAD.WIDE.U32 UR4, UR6, -0x55555555, URZ ;  /* 0xaaaaaaab060478a5 */ /* 0x000fc8000f8e003f */
[----:B------:R-:W-:-:S04]  /*45d0*/  USHF.R.U32.HI UR4, URZ, 0x1, UR5 ;  /* 0x000000013f047899 */ /* 0x000fc80008011605 */
[----:B------:R-:W-:-:S04]  /*45e0*/  UIMAD UR6, UR4, -0x3, UR6 ;  /* 0xfffffffd040678a4 */ /* 0x000fc8000f8e0206 */
[----:B------:R-:W-:-:S04]  /*45f0*/  ULEA UR6, UR6, UR40, 0x3 ;  /* 0x0000002806067291 */ /* 0x000fc8000f8e183f */
[----:B------:R-:W-:-:S04]  /*4600*/  UIADD3 UR6, UR6, 0x18, URZ ;  /* 0x0000001806067890 */ /* 0x000fc8000fffe03f */
[----:B------:R-:W-:-:S09]  /*4610*/  UPRMT UR6, URZ, 0x654, UR6 ;  /* 0x000006543f067896 */ /* 0x000fd20008000006 */
[----:B------:R-:W-:Y:S01]  /*4620*/  SYNCS.ARRIVE.TRANS64.RED.A1T0 RZ, [UR6], RZ ;  /* 0x000000ffffff79a7 */ /* 0x000fe20008100406 */
[----:B------:R-:W-:Y:S05]  /*4630*/  @P0 BRA `(.L_x_29) ;  /* 0x0000000000040947 */ /* 0x000fea0003800000 */
[----:B------:R-:W-:Y:S01]  /*4640*/  BPT.TRAP 0x1 ;  /* 0x000000040000795c */ /* 0x000fe20000300000 */
.L_x_29:
[----:B------:R-:W-:Y:S01]  /*4650*/  SHF.L.U32 R0, R147, 0x1f, RZ ;  /* 0x0000001f93007819 */ /* 0x000fe200000006ff */
[----:B------:R-:W-:Y:S01]  /*4660*/  UIADD3 UR36, UR39, UR36, URZ ;  /* 0x0000002427247290 */ /* 0x000fe2000fffe03f */
[----:B------:R-:W1:Y:S01]  /*4670*/  LDC R9, c[0x0][0x288] ;  /* 0x0000a200ff097b82 */ /* 0x000e620000000800 */
[----:B------:R-:W-:Y:S01]  /*4680*/  UISETP.GE.U32.AND UP1, UPT, UR39, 0x3, UPT ;  /* 0x000000032700788c */ /* 0x000fe2000bf26070 */
[----:B------:R-:W-:Y:S01]  /*4690*/  IMAD.SHL.U32 R10, R140, 0x2, RZ ;  /* 0x000000028c0a7824 */ /* 0x000fe200078e00ff */
[----:B------:R-:W-:Y:S02]  /*46a0*/  UISETP.GT.U32.AND UP0, UPT, UR36, 0x2, UPT ;  /* 0x000000022400788c */ /* 0x000fe4000bf04070 */
[----:B------:R-:W-:Y:S02]  /*46b0*/  UIMAD.WIDE.U32 UR4, UR36, -0x55555555, URZ ;  /* 0xaaaaaaab240478a5 */ /* 0x000fe4000f8e003f */
[----:B------:R-:W-:Y:S01]  /*46c0*/  UISETP.LT.U32.AND UP0, UPT, UR39, 0x3, UP0 ;  /* 0x000000032700788c */ /* 0x000fe20008701070 */
[----:B------:R-:W2:Y:S01]  /*46d0*/  SYNCS.PHASECHK.TRANS64.TRYWAIT P0, [R141+UR41+0x10], R0 ;  /* 0x000010008d0075a7 */ /* 0x000ea20008000169 */
[----:B------:R-:W-:Y:S01]  /*46e0*/  USHF.R.U32.HI UR4, URZ, 0x1, UR5 ;  /* 0x000000013f047899 */ /* 0x000fe20008011605 */
[----:B------:R-:W-:Y:S01]  /*46f0*/  SHF.R.S32.HI R11, RZ, 0x1f, R10 ;  /* 0x0000001fff0b7819 */ /* 0x000fe2000001140a */
[----:B------:R-:W-:-:S02]  /*4700*/  USEL UR6, URZ, 0x1, !UP0 ;  /* 0x000000013f067887 */ /* 0x000fc4000c000000 */
[----:B------:R-:W-:Y:S02]  /*4710*/  UIMAD UR36, UR4, -0x3, UR36 ;  /* 0xfffffffd042478a4 */ /* 0x000fe4000f8e0224 */
[----:B------:R-:W-:-:S04]  /*4720*/  ULOP3.LUT UR37, UR37, UR6, URZ, 0x3c, !UPT ;  /* 0x0000000625257292 */ /* 0x000fc8000f8e3c3f */
[----:B------:R-:W-:Y:S01]  /*4730*/  @UP1 ULOP3.LUT UR37, UR37, 0x1, UR4, 0x78, !UPT ;  /* 0x0000000125251892 */ /* 0x000fe2000f8e7804 */
[----:B-12---:R-:W-:Y:S11]  /*4740*/  @!P0 BRA `(.L_x_31) ;  /* 0x0000008c00188947 */ /* 0x006ff60003800000 */
.L_x_280:
[----:B------:R-:W-:Y:S01]  /*4750*/  IMAD.SHL.U32 R8, R19, 0x40, RZ ;  /* 0x0000004013087824 */ /* 0x000fe200078e00ff */
[----:B------:R-:W-:Y:S01]  /*4760*/  ULDC UR6, c[0x0][0x284] ;  /* 0x0000a10000067ab9 */ /* 0x000fe20000000800 */
[----:B------:R-:W-:Y:S01]  /*4770*/  IMAD R14, R22, 0xe0, RZ ;  /* 0x000000e0160e7824 */ /* 0x000fe200078e02ff */
[----:B------:R-:W-:Y:S01]  /*4780*/  SHF.R.S32.HI R149, RZ, 0x1f, R2 ;  /* 0x0000001fff957819 */ /* 0x000fe20000011402 */
[----:B------:R-:W-:Y:S01]  /*4790*/  ULDC.64 UR4, c[0x0][0x5d0] ;  /* 0x0001740000047ab9 */ /* 0x000fe20000000a00 */
[----:B------:R-:W-:Y:S01]  /*47a0*/  ISETP.GE.AND P0, PT, R8, UR6, PT ;  /* 0x0000000608007c0c */ /* 0x000fe2000bf06270 */
[----:B------:R-:W-:Y:S01]  /*47b0*/  IMAD.WIDE.U32 R4, R2, UR4, R10 ;  /* 0x0000000402047c25 */ /* 0x000fe2000f8e000a */
[----:B------:R-:W-:Y:S02]  /*47c0*/  SHF.R.S32.HI R15, RZ, 0x1f, R14 ;  /* 0x0000001fff0f7819 */ /* 0x000fe4000001140e */
[C---:B------:R-:W-:Y:S01]  /*47d0*/  ISETP.GE.OR P0, PT, R14.reuse, R9, P0 ;  /* 0x000000090e00720c */ /* 0x040fe20000706670 */
[----:B------:R-:W-:Y:S01]  /*47e0*/  IMAD R3, R149, UR4, RZ ;  /* 0x0000000495037c24 */ /* 0x000fe2000f8e02ff */
[----:B------:R-:W-:-:S03]  /*47f0*/  IADD3 R6, P1, R14, R4, RZ ;  /* 0x000000040e067210 */ /* 0x000fc60007f3e0ff */
[----:B------:R-:W-:-:S05]  /*4800*/  IMAD R3, R2, UR5, R3 ;  /* 0x0000000502037c24 */ /* 0x000fca000f8e0203 */
[----:B------:R-:W-:-:S03]  /*4810*/  IADD3.X R7, R15, R5, R3, P1, !PT ;  /* 0x000000050f077210 */ /* 0x000fc60000ffe403 */
[----:B------:R-:W-:Y:S05]  /*4820*/  @P0 BRA `(.L_x_32) ;  /* 0x0000007000ec0947 */ /* 0x000fea0003800000 */
[----:B------:R-:W2:Y:S01]  /*4830*/  LDC.64 R4, c[0x0][0x5c8] ;  /* 0x00017200ff047b82 */ /* 0x000ea20000000a00 */
[----:B-----5:R-:W-:Y:S01]  /*4840*/  FSETP.NEU.AND P0, PT, R137, RZ, PT ;  /* 0x000000ff8900720b */ /* 0x020fe20003f0d000 */
[----:B------:R-:W-:Y:S01]  /*4850*/  IMAD R3, R140, -0x2, R9 ;  /* 0xfffffffe8c037824 */ /* 0x000fe200078e0209 */
[----:B------:R-:W-:Y:S01]  /*4860*/  BSSY B0, `(.L_x_32) ;  /* 0x0000737000007945 */ /* 0x000fe20003800000 */
[----:B------:R-:W-:-:S04]  /*4870*/  IMAD.WIDE R154, R19, 0x40, R138 ;  /* 0x00000040139a7825 */ /* 0x000fc800078e028a */
[----:B-1----:R-:W-:Y:S02]  /*4880*/  IMAD.IADD R0, R3, 0x1, -R14 ;  /* 0x0000000103007824 */ /* 0x002fe400078e0a0e */
[----:B------:R-:W-:-:S03]  /*4890*/  IMAD.IADD R3, R145, 0x1, -R8 ;  /* 0x0000000191037824 */ /* 0x000fc600078e0a08 */
[----:B------:R-:W-:-:S04]  /*48a0*/  ISETP.GT.AND P1, PT, R0, RZ, PT ;  /* 0x000000ff0000720c */ /* 0x000fc80003f24270 */
[----:B------:R-:W-:Y:S01]  /*48b0*/  ISETP.GT.AND P2, PT, R3, RZ, P1 ;  /* 0x000000ff0300720c */ /* 0x000fe20000f44270 */
[-C--:B--2---:R-:W-:Y:S02]  /*48c0*/  IMAD R8, R155, R4.reuse, RZ ;  /* 0x000000049b087224 */ /* 0x084fe400078e02ff */
[----:B------:R-:W-:-:S04]  /*48d0*/  IMAD.WIDE.U32 R6, R154, R4, R6 ;  /* 0x000000049a067225 */ /* 0x000fc800078e0006 */
[----:B------:R-:W-:-:S04]  /*48e0*/  IMAD R9, R154, R5, R8 ;  /* 0x000000059a097224 */ /* 0x000fc800078e0208 */
[----:B------:R-:W-:Y:S01]  /*48f0*/  IMAD.IADD R9, R7, 0x1, R9 ;  /* 0x0000000107097824 */ /* 0x000fe200078e0209 */
[----:B------:R-:W-:Y:S06]  /*4900*/  @!P0 BRA `(.L_x_33) ;  /* 0x0000004800f88947 */ /* 0x000fec0003800000 */
[----:B------:R-:W1:Y:S01]  /*4910*/  LDC.64 R20, c[0x0][0x5b8] ;  /* 0x00016e00ff147b82 */ /* 0x000e620000000a00 */
[----:B------:R-:W-:-:S07]  /*4920*/  ULDC.64 UR4, c[0x0][0x5c0] ;  /* 0x0001700000047ab9 */ /* 0x000fce0000000a00 */
[----:B------:R-:W2:Y:S08]  /*4930*/  LDC.64 R158, c[0x0][0x5b0] ;  /* 0x00016c00ff9e7b82 */ /* 0x000eb00000000a00 */
[----:B0-----:R-:W0:Y:S01]  /*4940*/  LDC.64 R12, c[0x0][0x5a8] ;  /* 0x00016a00ff0c7b82 */ /* 0x001e220000000a00 */
[-C--:B-1----:R-:W-:Y:S02]  /*4950*/  IMAD R7, R149, R20.reuse, RZ ;  /* 0x0000001495077224 */ /* 0x082fe400078e02ff */
[----:B------:R-:W-:-:S04]  /*4960*/  IMAD.WIDE.U32 R148, R2, R20, R10 ;  /* 0x0000001402947225 */ /* 0x000fc800078e000a */
[----:B------:R-:W-:Y:S01]  /*4970*/  IMAD R157, R2, R21, R7 ;  /* 0x00000015029d7224 */ /* 0x000fe200078e0207 */
[----:B------:R-:W-:Y:S01]  /*4980*/  IADD3 R150, P0, R14, R148, RZ ;  /* 0x000000940e967210 */ /* 0x000fe20007f1e0ff */
[----:B--2---:R-:W-:-:S03]  /*4990*/  IMAD R7, R155, R158, RZ ;  /* 0x0000009e9b077224 */ /* 0x004fc600078e02ff */
[----:B------:R-:W-:Y:S01]  /*49a0*/  IADD3.X R151, R15, R149, R157, P0, !PT ;  /* 0x000000950f977210 */ /* 0x000fe200007fe49d */
[C---:B------:R-:W-:Y:S02]  /*49b0*/  IMAD R21, R154.reuse, R159, R7 ;  /* 0x0000009f9a157224 */ /* 0x040fe400078e0207 */
[----:B------:R-:W-:-:S04]  /*49c0*/  IMAD.WIDE.U32 R148, R154, R158, R150 ;  /* 0x0000009e9a947225 */ /* 0x000fc800078e0096 */
[----:B------:R-:W-:Y:S01]  /*49d0*/  IMAD.IADD R7, R149, 0x1, R21 ;  /* 0x0000000195077824 */ /* 0x000fe200078e0215 */
[----:B0-----:R-:W-:-:S04]  /*49e0*/  LEA R152, P0, R148, R12, 0x1 ;  /* 0x0000000c94987211 */ /* 0x001fc800078008ff */
[----:B------:R-:W-:-:S05]  /*49f0*/  LEA.HI.X R153, R148, R13, R7, 0x1, P0 ;  /* 0x0000000d94997211 */ /* 0x000fca00000f0c07 */
[----:B------:R-:W2:Y:S01]  /*4a00*/  @P2 LDG.E.LTC128B.U16 R19, desc[UR44][R152.64] ;  /* 0x0000002c98132981 */ /* 0x000ea2000c1e1520 */
[----:B------:R-:W-:Y:S01]  /*4a10*/  IMAD.WIDE.U32 R148, R154, R158, R14 ;  /* 0x0000009e9a947225 */ /* 0x000fe200078e000e */
[----:B------:R-:W-:Y:S02]  /*4a20*/  BSSY B1, `(.L_x_34) ;  /* 0x0000014000017945 */ /* 0x000fe40003800000 */
[----:B------:R-:W-:-:S04]  /*4a30*/  IADD3 R148, P0, R10, R148, RZ ;  /* 0x000000940a947210 */ /* 0x000fc80007f1e0ff */
[----:B------:R-:W-:-:S03]  /*4a40*/  IADD3.X R149, R11, R21, R149, P0, !PT ;  /* 0x000000150b957210 */ /* 0x000fc600007fe495 */
[----:B------:R-:W-:-:S04]  /*4a50*/  IMAD.WIDE.U32 R148, R2, R20, R148 ;  /* 0x0000001402947225 */ /* 0x000fc800078e0094 */
[----:B--2---:R-:W-:-:S05]  /*4a60*/  HADD2.F32 R8, -RZ, R19.H0_H0 ;  /* 0x20000013ff087230 */ /* 0x004fca0000004100 */
[----:B------:R-:W-:Y:S01]  /*4a70*/  FMUL R7, R8, R137 ;  /* 0x0000008908077220 */ /* 0x000fe20000400000 */
[----:B------:R-:W-:-:S03]  /*4a80*/  LEA R8, P0, R6, UR4, 0x1 ;  /* 0x0000000406087c11 */ /* 0x000fc6000f8008ff */
[----:B------:R-:W-:Y:S01]  /*4a90*/  FFMA R7, R120, R136, R7 ;  /* 0x0000008878077223 */ /* 0x000fe20000000007 */
[----:B------:R-:W-:Y:S02]  /*4aa0*/  LEA.HI.X R9, R6, UR5, R9, 0x1, P0 ;  /* 0x0000000506097c11 */ /* 0x000fe400080f0c09 */
[----:B------:R-:W-:Y:S02]  /*4ab0*/  ISETP.GT.AND P0, PT, R0, 0x1, PT ;  /* 0x000000010000780c */ /* 0x000fe40003f04270 */
[----:B------:R-:W-:Y:S01]  /*4ac0*/  F2FP.F16.F32.PACK_AB R22, RZ, R7 ;  /* 0x00000007ff16723e */ /* 0x000fe200000000ff */
[----:B------:R-:W-:Y:S01]  /*4ad0*/  IMAD.IADD R7, R157, 0x1, R149 ;  /* 0x000000019d077824 */ /* 0x000fe200078e0295 */
[----:B------:R-:W-:Y:S02]  /*4ae0*/  ISETP.GT.AND P3, PT, R3, RZ, P0 ;  /* 0x000000ff0300720c */ /* 0x000fe40000764270 */
[----:B------:R-:W-:Y:S01]  /*4af0*/  LEA R6, P4, R148, R12, 0x1 ;  /* 0x0000000c94067211 */ /* 0x000fe200078808ff */
[----:B------:R0:W-:Y:S01]  /*4b00*/  @P2 STG.E.U16 desc[UR44][R8.64], R22 ;  /* 0x0000001608002986 */ /* 0x0001e2000c10152c */
[----:B------:R-:W-:-:S02]  /*4b10*/  SHF.L.U64.HI R149, R158, 0x3, R159 ;  /* 0x000000039e957819 */ /* 0x000fc4000001029f */
[----:B------:R-:W-:Y:S01]  /*4b20*/  LEA.HI.X R7, R148, R13, R7, 0x1, P4 ;  /* 0x0000000d94077211 */ /* 0x000fe200020f0c07 */
[----:B------:R-:W-:-:S06]  /*4b30*/  IMAD.SHL.U32 R148, R158, 0x8, RZ ;  /* 0x000000089e947824 */ /* 0x000fcc00078e00ff */
[----:B------:R-:W-:Y:S05]  /*4b40*/  @!P3 BRA `(.L_x_35) ;  /* 0x000000000004b947 */ /* 0x000fea0003800000 */
[----:B------:R1:W5:Y:S02]  /*4b50*/  LDG.E.LTC128B.U16 R19, desc[UR44][R6.64+0x2] ;  /* 0x0000022c06137981 */ /* 0x000364000c1e1520 */
.L_x_35:
[----:B------:R-:W-:Y:S05]  /*4b60*/  BSYNC B1 ;  /* 0x0000000000017941 */ /* 0x000fea0003800000 */
.L_x_34:
[----:B0----5:R-:W-:Y:S01]  /*4b70*/  HADD2.F32 R22, -RZ, R19.H0_H0 ;  /* 0x20000013ff167230 */ /* 0x021fe20000004100 */
[----:B------:R-:W-:Y:S01]  /*4b80*/  ISETP.GT.AND P1, PT, R3, 0x8, P1 ;  /* 0x000000080300780c */ /* 0x000fe20000f24270 */
[----:B------:R-:W-:-:S04]  /*4b90*/  IMAD.WIDE.U32 R148, R154, R158, R148 ;  /* 0x0000009e9a947225 */ /* 0x000fc800078e0094 */
[----:B------:R-:W-:Y:S01]  /*4ba0*/  FMUL R22, R22, R137 ;  /* 0x0000008916167220 */ /* 0x000fe20000400000 */
[----:B------:R-:W-:Y:S01]  /*4bb0*/  IMAD.IADD R149, R21, 0x1, R149 ;  /* 0x0000000115957824 */ /* 0x000fe200078e0295 */
[----:B------:R-:W-:Y:S02]  /*4bc0*/  IADD3 R21, P2, R150, R148, RZ ;  /* 0x0000009496157210 */ /* 0x000fe40007f5e0ff */
[----:B------:R-:W-:-:S03]  /*4bd0*/  FFMA R22, R121, R136, R22 ;  /* 0x0000008879167223 */ /* 0x000fc60000000016 */
[----:B------:R-:W-:Y:S01]  /*4be0*/  IMAD.X R150, R149, 0x1, R151, P2 ;  /* 0x0000000195967824 */ /* 0x000fe200010e0697 */
[C---:B------:R-:W-:Y:S02]  /*4bf0*/  LEA R120, P2, R21.reuse, R12, 0x1 ;  /* 0x0000000c15787211 */ /* 0x040fe400078408ff */
[----:B------:R-:W-:Y:S02]  /*4c00*/  F2FP.F16.F32.PACK_AB R22, RZ, R22 ;  /* 0x00000016ff16723e */ /* 0x000fe400000000ff */
[----:B------:R-:W-:-:S03]  /*4c10*/  LEA.HI.X R121, R21, R13, R150, 0x1, P2 ;  /* 0x0000000d15797211 */ /* 0x000fc600010f0c96 */
[----:B------:R0:W-:Y:S04]  /*4c20*/  @P3 STG.E.U16 desc[UR44][R8.64+0x2], R22 ;  /* 0x0000021608003986 */ /* 0x0001e8000c10152c */
[----:B------:R-:W2:Y:S01]  /*4c30*/  @P1 LDG.E.LTC128B.U16 R19, desc[UR44][R120.64] ;  /* 0x0000002c78131981 */ /* 0x000ea2000c1e1520 */
[----:B------:R-:W-:Y:S01]  /*4c40*/  IADD3 R10, P2, P3, R10, R148, R14 ;  /* 0x000000940a0a7210 */ /* 0x000fe20007b5e00e */
[----:B------:R-:W-:Y:S01]  /*4c50*/  BSSY B1, `(.L_x_36) ;  /* 0x0000011000017945 */ /* 0x000fe20003800000 */
[----:B------:R-:W-:Y:S02]  /*4c60*/  SHF.L.U64.HI R5, R4, 0x4, R5 ;  /* 0x0000000404057819 */ /* 0x000fe40000010205 */
[----:B------:R-:W-:Y:S02]  /*4c70*/  IADD3.X R11, R11, R149, R15, P2, P3 ;  /* 0x000000950b0b7210 */ /* 0x000fe400017e640f */
[----:B------:R-:W-:Y:S01]  /*4c80*/  ISETP.GT.AND P0, PT, R3, 0x8, P0 ;  /* 0x000000080300780c */ /* 0x000fe20000704270 */
[----:B------:R-:W-:Y:S01]  /*4c90*/  IMAD.WIDE.U32 R20, R2, R20, R10 ;  /* 0x0000001402147225 */ /* 0x000fe200078e000a */
[----:B------:R-:W-:-:S03]  /*4ca0*/  LEA R10, P2, R4, R8, 0x4 ;  /* 0x00000008040a7211 */ /* 0x000fc600078420ff */
[----:B------:R-:W-:Y:S01]  /*4cb0*/  IMAD.IADD R2, R157, 0x1, R21 ;  /* 0x000000019d027824 */ /* 0x000fe200078e0215 */
[----:B------:R-:W-:Y:S01]  /*4cc0*/  LEA R4, P3, R20, R12, 0x1 ;  /* 0x0000000c14047211 */ /* 0x000fe200078608ff */
[----:B------:R-:W-:-:S03]  /*4cd0*/  IMAD.X R11, R5, 0x1, R9, P2 ;  /* 0x00000001050b7824 */ /* 0x000fc600010e0609 */
[----:B------:R-:W-:Y:S01]  /*4ce0*/  LEA.HI.X R5, R20, R13, R2, 0x1, P3 ;  /* 0x0000000d14057211 */ /* 0x000fe200018f0c02 */
[----:B--2---:R-:W-:-:S05]  /*4cf0*/  HADD2.F32 R14, -RZ, R19.H0_H0 ;  /* 0x20000013ff0e7230 */ /* 0x004fca0000004100 */
[----:B------:R-:W-:-:S04]  /*4d00*/  FMUL R15, R14, R137 ;  /* 0x000000890e0f7220 */ /* 0x000fc80000400000 */
[----:B------:R-:W-:-:S05]  /*4d10*/  FFMA R15, R122, R136, R15 ;  /* 0x000000887a0f7223 */ /* 0x000fca000000000f */
[----:B------:R-:W-:-:S05]  /*4d20*/  F2FP.F16.F32.PACK_AB R15, RZ, R15 ;  /* 0x0000000fff0f723e */ /* 0x000fca00000000ff */
[----:B------:R0:W-:Y:S01]  /*4d30*/  @P1 STG.E.U16 desc[UR44][R10.64], R15 ;  /* 0x0000000f0a001986 */ /* 0x0001e2000c10152c */
[----:B------:R-:W-:Y:S05]  /*4d40*/  @!P0 BRA `(.L_x_37) ;  /* 0x0000000000048947 */ /* 0x000fea0003800000 */
[----:B------:R2:W5:Y:S02]  /*4d50*/  LDG.E.LTC128B.U16 R19, desc[UR44][R4.64+0x2] ;  /* 0x0000022c04137981 */ /* 0x000564000c1e1520 */
.L_x_37:
[----:B------:R-:W-:Y:S05]  /*4d60*/  BSYNC B1 ;  /* 0x0000000000017941 */ /* 0x000fea0003800000 */
.L_x_36:
[----:B-----5:R-:W-:Y:S01]  /*4d70*/  HADD2.F32 R2, -RZ, R19.H0_H0 ;  /* 0x20000013ff027230 */ /* 0x020fe20000004100 */
[----:B------:R-:W-:Y:S01]  /*4d80*/  ISETP.GT.AND P1, PT, R0, 0x8, PT ;  /* 0x000000080000780c */ /* 0x000fe20003f24270 */
[----:B------:R-:W-:Y:S03]  /*4d90*/  BSSY B1, `(.L_x_38) ;  /* 0x0000008000017945 */ /* 0x000fe60003800000 */
[----:B------:R-:W-:Y:S01]  /*4da0*/  FMUL R2, R2, R137 ;  /* 0x0000008902027220 */ /* 0x000fe20000400000 */
[----:B------:R-:W-:-:S03]  /*4db0*/  ISETP.GT.AND P2, PT, R3, RZ, P1 ;  /* 0x000000ff0300720c */ /* 0x000fc60000f44270 */
[----:B------:R-:W-:-:S05]  /*4dc0*/  FFMA R2, R123, R136, R2 ;  /* 0x000000887b027223 */ /* 0x000fca0000000002 */
[----:B------:R-:W-:-:S05]  /*4dd0*/  F2FP.F16.F32.PACK_AB R2, RZ, R2 ;  /* 0x00000002ff02723e */ /* 0x000fca00000000ff */
[----:B------:R3:W-:Y:S01]  /*4de0*/  @P0 STG.E.U16 desc[UR44][R10.64+0x2], R2 ;  /* 0x000002020a000986 */ /* 0x0007e2000c10152c */
[----:B------:R-:W-:Y:S05]  /*4df0*/  @!P2 BRA `(.L_x_39) ;  /* 0x000000000004a947 */ /* 0x000fea0003800000 */
[----:B------:R4:W5:Y:S02]  /*4e00*/  LDG.E.LTC128B.U16 R19, desc[UR44][R6.64+0x10] ;  /* 0x0000102c06137981 */ /* 0x000964000c1e1520 */
.L_x_39:
[----:B------:R-:W-:Y:S05]  /*4e10*/  BSYNC B1 ;  /* 0x0000000000017941 */ /* 0x000fea0003800000 */
.L_x_38:
[----:B---3-5:R-:W-:Y:S01]  /*4e20*/  HADD2.F32 R2, -RZ, R19.H0_H0 ;  /* 0x20000013ff027230 */ /* 0x028fe20000004100 */
        /* <DEDUP_REMOVED lines=9> */
.L_x_41:
[----:B------:R-:W-:Y:S05]  /*4ec0*/  BSYNC B1 ;  /* 0x0000000000017941 */ /* 0x000fea0003800000 */
.L_x_40:
[----:B-----5:R-:W-:Y:S01]  /*4ed0*/  HADD2.F32 R2, -RZ, R19.H0_H0 ;  /* 0x20000013ff027230 */ /* 0x020fe20000004100 */
[----:B------:R-:W-:Y:S01]  /*4ee0*/  ISETP.GT.AND P1, PT, R3, 0x8, P1 ;  /* 0x000000080300780c */ /* 0x000fe20000f24270 */
[----:B------:R-:W-:Y:S03]  /*4ef0*/  BSSY B1, `(.L_x_42) ;  /* 0x0000007000017945 */ /* 0x000fe60003800000 */
[----:B------:R-:W-:-:S04]  /*4f00*/  FMUL R2, R2, R137 ;  /* 0x0000008902027220 */ /* 0x000fc80000400000 */
[----:B------:R-:W-:-:S05]  /*4f10*/  FFMA R2, R125, R136, R2 ;  /* 0x000000887d027223 */ /* 0x000fca0000000002 */
[----:B------:R-:W-:-:S05]  /*4f20*/  F2FP.F16.F32.PACK_AB R2, RZ, R2 ;  /* 0x00000002ff02723e */ /* 0x000fca00000000ff */
[----:B------:R0:W-:Y:S01]  /*4f30*/  @P3 STG.E.U16 desc[UR44][R8.64+0x12], R2 ;  /* 0x0000120208003986 */ /* 0x0001e2000c10152c */
[----:B------:R-:W-:Y:S05]  /*4f40*/  @!P1 BRA `(.L_x_43) ;  /* 0x0000000000049947 */ /* 0x000fea0003800000 */
[----:B------:R0:W5:Y:S02]  /*4f50*/  LDG.E.LTC128B.U16 R19, desc[UR44][R4.64+0x10] ;  /* 0x0000102c04137981 */ /* 0x000164000c1e1520 */
.L_x_43:
[----:B------:R-:W-:Y:S05]  /*4f60*/  BSYNC B1 ;  /* 0x0000000000017941 */ /* 0x000fea0003800000 */
.L_x_42:
[----:B0----5:R-:W-:Y:S01]  /*4f70*/  HADD2.F32 R2, -RZ, R19.H0_H0 ;  /* 0x20000013ff027230 */ /* 0x021fe20000004100 */
[----:B------:R-:W-:Y:S01]  /*4f80*/  ISETP.GT.AND P0, PT, R3, 0x8, P0 ;  /* 0x000000080300780c */ /* 0x000fe20000704270 */
[----:B------:R-:W-:Y:S03]  /*4f90*/  BSSY B1, `(.L_x_44) ;  /* 0x0000007000017945 */ /* 0x000fe60003800000 */
[----:B---3--:R-:W-:-:S04]  /*4fa0*/  FMUL R13, R2, R137 ;  /* 0x00000089020d7220 */ /* 0x008fc80000400000 */
[----:B------:R-:W-:-:S05]  /*4fb0*/  FFMA R13, R126, R136, R13 ;  /* 0x000000887e0d7223 */ /* 0x000fca000000000d */
[----:B------:R-:W-:-:S05]  /*4fc0*/  F2FP.F16.F32.PACK_AB R13, RZ, R13 ;  /* 0x0000000dff0d723e */ /* 0x000fca00000000ff */
[----:B------:R0:W-:Y:S01]  /*4fd0*/  @P1 STG.E.U16 desc[UR44][R10.64+0x10], R13 ;  /* 0x0000100d0a001986 */ /* 0x0001e2000c10152c */
[----:B------:R-:W-:Y:S05]  /*4fe0*/  @!P0 BRA `(.L_x_45) ;  /* 0x0000000000048947 */ /* 0x000fea0003800000 */
[----:B------:R3:W5:Y:S02]  /*4ff0*/  LDG.E.LTC128B.U16 R19, desc[UR44][R4.64+0x12] ;  /* 0x0000122c04137981 */ /* 0x000764000c1e1520 */
.L_x_45:
[----:B------:R-:W-:Y:S05]  /*5000*/  BSYNC B1 ;  /* 0x0000000000017941 */ /* 0x000fea0003800000 */
.L_x_44:
        /* <DEDUP_REMOVED lines=10> */
.L_x_47:
[----:B------:R-:W-:Y:S05]  /*50b0*/  BSYNC B1 ;  /* 0x0000000000017941 */ /* 0x000fea0003800000 */
.L_x_46:
[----:B0----5:R-:W-:Y:S01]  /*50c0*/  HADD2.F32 R2, -RZ, R19.H0_H0 ;  /* 0x20000013ff027230 */ /* 0x021fe20000004100 */
        /* <DEDUP_REMOVED lines=9> */
.L_x_49:
[----:B------:R-:W-:Y:S05]  /*5160*/  BSYNC B1 ;  /* 0x0000000000017941 */ /* 0x000fea0003800000 */
.L_x_48:
        /* <DEDUP_REMOVED lines=9> */
.L_x_51:
[----:B------:R-:W-:Y:S05]  /*5200*/  BSYNC B1 ;  /* 0x0000000000017941 */ /* 0x000fea0003800000 */
.L_x_50:
[----:B0----5:R-:W-:Y:S01]  /*5210*/  HADD2.F32 R2, -RZ, R19.H0_H0 ;  /* 0x20000013ff027230 */ /* 0x021fe20000004100 */
        /* <DEDUP_REMOVED lines=8> */
.L_x_53:
[----:B------:R-:W-:Y:S05]  /*52a0*/  BSYNC B1 ;  /* 0x0000000000017941 */ /* 0x000fea0003800000 */
.L_x_52:
        /* <DEDUP_REMOVED lines=10> */
.L_x_55:
[----:B------:R-:W-:Y:S05]  /*5350*/  BSYNC B1 ;  /* 0x0000000000017941 */ /* 0x000fea0003800000 */
.L_x_54:
        /* <DEDUP_REMOVED lines=10> */
.L_x_57:
[----:B------:R-:W-:Y:S05]  /*5400*/  BSYNC B1 ;  /* 0x0000000000017941 */ /* 0x000fea0003800000 */
.L_x_56:
        /* <DEDUP_REMOVED lines=9> */
.L_x_59:
[----:B------:R-:W-:Y:S05]  /*54a0*/  BSYNC B1 ;  /* 0x0000000000017941 */ /* 0x000fea0003800000 */
.L_x_58:
        /* <DEDUP_REMOVED lines=9> */
.L_x_61:
[----:B------:R-:W-:Y:S05]  /*5540*/  BSYNC B1 ;  /* 0x0000000000017941 */ /* 0x000fea0003800000 */
.L_x_60:
        /* <DEDUP_REMOVED lines=10> */
.L_x_63:
[----:B------:R-:W-:Y:S05]  /*55f0*/  BSYNC B1 ;  /* 0x0000000000017941 */ /* 0x000fea0003800000 */
.L_x_62:
        /* <DEDUP_REMOVED lines=10> */
.L_x_65:
[----:B------:R-:W-:Y:S05]  /*56a0*/  BSYNC B1 ;  /* 0x0000000000017941 */ /* 0x000fea0003800000 */
.L_x_64:
        /* <DEDUP_REMOVED lines=9> */
.L_x_67:
[----:B------:R-:W-:Y:S05]  /*5740*/  BSYNC B1 ;  /* 0x0000000000017941 */ /* 0x000fea0003800000 */
.L_x_66:
        /* <DEDUP_REMOVED lines=9> */
.L_x_69:
[----:B------:R-:W-:Y:S05]  /*57e0*/  BSYNC B1 ;  /* 0x0000000000017941 */ /* 0x000fea0003800000 */
.L_x_68:
        /* <DEDUP_REMOVED lines=10> */
.L_x_71:
[----:B------:R-:W-:Y:S05]  /*5890*/  BSYNC B1 ;  /* 0x0000000000017941 */ /* 0x000fea0003800000 */
.L_x_70:
        /* <DEDUP_REMOVED lines=10> */
.L_x_73:
[----:B------:R-:W-:Y:S05]  /*5940*/  BSYNC B1 ;  /* 0x0000000000017941 */ /* 0x000fea0003800000 */
.L_x_72:
        /* <DEDUP_REMOVED lines=9> */
.L_x_75:
[----:B------:R-:W-:Y:S05]  /*59e0*/  BSYNC B1 ;  /* 0x0000000000017941 */ /* 0x000fea0003800000 */
.L_x_74:
        /* <DEDUP_REMOVED lines=9> */
.L_x_77:
[----:B------:R-:W-:Y:S05]  /*5a80*/  BSYNC B1 ;  /* 0x0000000000017941 */ /* 0x000fea0003800000 */
.L_x_76:
        /* <DEDUP_REMOVED lines=10> */
.L_x_79:
[----:B------:R-:W-:Y:S05]  /*5b30*/  BSYNC B1 ;  /* 0x0000000000017941 */ /* 0x000fea0003800000 */
.L_x_78:
        /* <DEDUP_REMOVED lines=10> */
.L_x_81:
[----:B------:R-:W-:Y:S05]  /*5be0*/  BSYNC B1 ;  /* 0x0000000000017941 */ /* 0x000fea0003800000 */
.L_x_80:
        /* <DEDUP_REMOVED lines=9> */
.L_x_83:
[----:B------:R-:W-:Y:S05]  /*5c80*/  BSYNC B1 ;  /* 0x0000000000017941 */ /* 0x000fea0003800000 */
.L_x_82:
        /* <DEDUP_REMOVED lines=9> */
.L_x_85:
[----:B------:R-:W-:Y:S05]  /*5d20*/  BSYNC B1 ;  /* 0x0000000000017941 */ /* 0x000fea0003800000 */
.L_x_84:
        /* <DEDUP_REMOVED lines=10> */
.L_x_87:
[----:B------:R-:W-:Y:S05]  /*5dd0*/  BSYNC B1 ;  /* 0x0000000000017941 */ /* 0x000fea0003800000 */
.L_x_86:
        /* <DEDUP_REMOVED lines=10> */
.L_x_89:
[----:B------:R-:W-:Y:S05]  /*5e80*/  BSYNC B1 ;  /* 0x0000000000017941 */ /* 0x000fea0003800000 */
.L_x_88:
        /* <DEDUP_REMOVED lines=9> */
.L_x_91:
[----:B------:R-:W-:Y:S05]  /*5f20*/  BSYNC B1 ;  /* 0x0000000000017941 */ /* 0x000fea0003800000 */
.L_x_90:
        /* <DEDUP_REMOVED lines=9> */
.L_x_93:
[----:B------:R-:W-:Y:S05]  /*5fc0*/  BSYNC B1 ;  /* 0x0000000000017941 */ /* 0x000fea0003800000 */
.L_x_92:
        /* <DEDUP_REMOVED lines=10> */
.L_x_95:
[----:B------:R-:W-:Y:S05]  /*6070*/  BSYNC B1 ;  /* 0x0000000000017941 */ /* 0x000fea0003800000 */
.L_x_94:
        /* <DEDUP_REMOVED lines=10> */
.L_x_97:
[----:B------:R-:W-:Y:S05]  /*6120*/  BSYNC B1 ;  /* 0x0000000000017941 */ /* 0x000fea0003800000 */
.L_x_96:
        /* <DEDUP_REMOVED lines=9> */
.L_x_99:
[----:B------:R-:W-:Y:S05]  /*61c0*/  BSYNC B1 ;  /* 0x0000000000017941 */ /* 0x000fea0003800000 */
.L_x_98:
        /* <DEDUP_REMOVED lines=9> */
.L_x_101:
[----:B------:R-:W-:Y:S05]  /*6260*/  BSYNC B1 ;  /* 0x0000000000017941 */ /* 0x000fea0003800000 */
.L_x_100:
        /* <DEDUP_REMOVED lines=10> */
.L_x_103:
[----:B------:R-:W-:Y:S05]  /*6310*/  BSYNC B1 ;  /* 0x0000000000017941 */ /* 0x000fea0003800000 */
.L_x_102:
        /* <DEDUP_REMOVED lines=10> */
.L_x_105:
[----:B------:R-:W-:Y:S05]  /*63c0*/  BSYNC B1 ;  /* 0x0000000000017941 */ /* 0x000fea0003800000 */
.L_x_104:
        /* <DEDUP_REMOVED lines=9> */
.L_x_107:
[----:B------:R-:W-:Y:S05]  /*6460*/  BSYNC B1 ;  /* 0x0000000000017941 */ /* 0x000fea0003800000 */
.L_x_106:
        /* <DEDUP_REMOVED lines=9> */
.L_x_109:
[----:B------:R-:W-:Y:S05]  /*6500*/  BSYNC B1 ;  /* 0x0000000000017941 */ /* 0x000fea0003800000 */
.L_x_108:
        /* <DEDUP_REMOVED lines=10> */
.L_x_111:
[----:B------:R-:W-:Y:S05]  /*65b0*/  BSYNC B1 ;  /* 0x0000000000017941 */ /* 0x000fea0003800000 */
.L_x_110:
        /* <DEDUP_REMOVED lines=10> */
.L_x_113:
[----:B------:R-:W-:Y:S05]  /*6660*/  BSYNC B1 ;  /* 0x0000000000017941 */ /* 0x000fea0003800000 */
.L_x_112:
        /* <DEDUP_REMOVED lines=9> */
.L_x_115:
[----:B------:R-:W-:Y:S05]  /*6700*/  BSYNC B1 ;  /* 0x0000000000017941 */ /* 0x000fea0003800000 */
.L_x_114:
        /* <DEDUP_REMOVED lines=9> */
.L_x_117:
[----:B------:R-:W-:Y:S05]  /*67a0*/  BSYNC B1 ;  /* 0x0000000000017941 */ /* 0x000fea0003800000 */
.L_x_116:
        /* <DEDUP_REMOVED lines=10> */
.L_x_119:
[----:B------:R-:W-:Y:S05]  /*6850*/  BSYNC B1 ;  /* 0x0000000000017941 */ /* 0x000fea0003800000 */
.L_x_118:
        /* <DEDUP_REMOVED lines=10> */
.L_x_121:
[----:B------:R-:W-:Y:S05]  /*6900*/  BSYNC B1 ;  /* 0x0000000000017941 */ /* 0x000fea0003800000 */
.L_x_120:
        /* <DEDUP_REMOVED lines=9> */
.L_x_123:
[----:B------:R-:W-:Y:S05]  /*69a0*/  BSYNC B1 ;  /* 0x0000000000017941 */ /* 0x000fea0003800000 */
.L_x_122:
        /* <DEDUP_REMOVED lines=9> */
.L_x_125:
[----:B------:R-:W-:Y:S05]  /*6a40*/  BSYNC B1 ;  /* 0x0000000000017941 */ /* 0x000fea0003800000 */
.L_x_124:
        /* <DEDUP_REMOVED lines=10> */
.L_x_127:
[----:B------:R-:W-:Y:S05]  /*6af0*/  BSYNC B1 ;  /* 0x0000000000017941 */ /* 0x000fea0003800000 */
.L_x_126:
        /* <DEDUP_REMOVED lines=10> */
.L_x_129:
[----:B------:R-:W-:Y:S05]  /*6ba0*/  BSYNC B1 ;  /* 0x0000000000017941 */ /* 0x000fea0003800000 */
.L_x_128:
        /* <DEDUP_REMOVED lines=9> */
.L_x_131:
[----:B------:R-:W-:Y:S05]  /*6c40*/  BSYNC B1 ;  /* 0x0000000000017941 */ /* 0x000fea0003800000 */
.L_x_130:
        /* <DEDUP_REMOVED lines=9> */
.L_x_133:
[----:B------:R-:W-:Y:S05]  /*6ce0*/  BSYNC B1 ;  /* 0x0000000000017941 */ /* 0x000fea0003800000 */
.L_x_132:
        /* <DEDUP_REMOVED lines=10> */
.L_x_135:
[----:B------:R-:W-:Y:S05]  /*6d90*/  BSYNC B1 ;  /* 0x0000000000017941 */ /* 0x000fea0003800000 */
.L_x_134:
        /* <DEDUP_REMOVED lines=10> */
.L_x_137:
[----:B------:R-:W-:Y:S05]  /*6e40*/  BSYNC B1 ;  /* 0x0000000000017941 */ /* 0x000fea0003800000 */
.L_x_136:
        /* <DEDUP_REMOVED lines=9> */
.L_x_139:
[----:B------:R-:W-:Y:S05]  /*6ee0*/  BSYNC B1 ;  /* 0x0000000000017941 */ /* 0x000fea0003800000 */
.L_x_138:
        /* <DEDUP_REMOVED lines=9> */
.L_x_141:
[----:B------:R-:W-:Y:S05]  /*6f80*/  BSYNC B1 ;  /* 0x0000000000017941 */ /* 0x000fea0003800000 */
.L_x_140:
        /* <DEDUP_REMOVED lines=10> */
.L_x_143:
[----:B------:R-:W-:Y:S05]  /*7030*/  BSYNC B1 ;  /* 0x0000000000017941 */ /* 0x000fea0003800000 */
.L_x_142:
        /* <DEDUP_REMOVED lines=10> */
.L_x_145:
[----:B------:R-:W-:Y:S05]  /*70e0*/  BSYNC B1 ;  /* 0x0000000000017941 */ /* 0x000fea0003800000 */
.L_x_144:
        /* <DEDUP_REMOVED lines=9> */
.L_x_147:
[----:B------:R-:W-:Y:S05]  /*7180*/  BSYNC B1 ;  /* 0x0000000000017941 */ /* 0x000fea0003800000 */
.L_x_146:
        /* <DEDUP_REMOVED lines=9> */
.L_x_149:
[----:B------:R-:W-:Y:S05]  /*7220*/  BSYNC B1 ;  /* 0x0000000000017941 */ /* 0x000fea0003800000 */
.L_x_148:
        /* <DEDUP_REMOVED lines=10> */
.L_x_151:
[----:B------:R-:W-:Y:S05]  /*72d0*/  BSYNC B1 ;  /* 0x0000000000017941 */ /* 0x000fea0003800000 */
.L_x_150:
        /* <DEDUP_REMOVED lines=10> */
.L_x_153:
[----:B------:R-:W-:Y:S05]  /*7380*/  BSYNC B1 ;  /* 0x0000000000017941 */ /* 0x000fea0003800000 */
.L_x_152:
        /* <DEDUP_REMOVED lines=9> */
.L_x_155:
[----:B------:R-:W-:Y:S05]  /*7420*/  BSYNC B1 ;  /* 0x0000000000017941 */ /* 0x000fea0003800000 */
.L_x_154:
        /* <DEDUP_REMOVED lines=9> */
.L_x_157:
[----:B------:R-:W-:Y:S05]  /*74c0*/  BSYNC B1 ;  /* 0x0000000000017941 */ /* 0x000fea0003800000 */
.L_x_156:
        /* <DEDUP_REMOVED lines=10> */
.L_x_159:
[----:B------:R-:W-:Y:S05]  /*7570*/  BSYNC B1 ;  /* 0x0000000000017941 */ /* 0x000fea0003800000 */
.L_x_158:
        /* <DEDUP_REMOVED lines=10> */
.L_x_161:
[----:B------:R-:W-:Y:S05]  /*7620*/  BSYNC B1 ;  /* 0x0000000000017941 */ /* 0x000fea0003800000 */
.L_x_160:
        /* <DEDUP_REMOVED lines=9> */
.L_x_163:
[----:B------:R-:W-:Y:S05]  /*76c0*/  BSYNC B1 ;  /* 0x0000000000017941 */ /* 0x000fea0003800000 */
.L_x_162:
        /* <DEDUP_REMOVED lines=9> */
.L_x_165:
[----:B------:R-:W-:Y:S05]  /*7760*/  BSYNC B1 ;  /* 0x0000000000017941 */ /* 0x000fea0003800000 */
.L_x_164:
        /* <DEDUP_REMOVED lines=10> */
.L_x_167:
[----:B------:R-:W-:Y:S05]  /*7810*/  BSYNC B1 ;  /* 0x0000000000017941 */ /* 0x000fea0003800000 */
.L_x_166:
        /* <DEDUP_REMOVED lines=10> */
.L_x_169:
[----:B------:R-:W-:Y:S05]  /*78c0*/  BSYNC B1 ;  /* 0x0000000000017941 */ /* 0x000fea0003800000 */
.L_x_168:
        /* <DEDUP_REMOVED lines=9> */
.L_x_171:
[----:B------:R-:W-:Y:S05]  /*7960*/  BSYNC B1 ;  /* 0x0000000000017941 */ /* 0x000fea0003800000 */
.L_x_170:
        /* <DEDUP_REMOVED lines=9> */
.L_x_173:
[----:B------:R-:W-:Y:S05]  /*7a00*/  BSYNC B1 ;  /* 0x0000000000017941 */ /* 0x000fea0003800000 */
.L_x_172:
        /* <DEDUP_REMOVED lines=10> */
.L_x_175:
[----:B------:R-:W-:Y:S05]  /*7ab0*/  BSYNC B1 ;  /* 0x0000000000017941 */ /* 0x000fea0003800000 */
.L_x_174:
        /* <DEDUP_REMOVED lines=10> */
.L_x_177:
[----:B------:R-:W-:Y:S05]  /*7b60*/  BSYNC B1 ;  /* 0x0000000000017941 */ /* 0x000fea0003800000 */
.L_x_176:
        /* <DEDUP_REMOVED lines=9> */
.L_x_179:
[----:B------:R-:W-:Y:S05]  /*7c00*/  BSYNC B1 ;  /* 0x0000000000017941 */ /* 0x000fea0003800000 */
.L_x_178:
        /* <DEDUP_REMOVED lines=9> */
.L_x_181:
[----:B------:R-:W-:Y:S05]  /*7ca0*/  BSYNC B1 ;  /* 0x0000000000017941 */ /* 0x000fea0003800000 */
.L_x_180:
        /* <DEDUP_REMOVED lines=10> */
.L_x_183:
[----:B------:R-:W-:Y:S05]  /*7d50*/  BSYNC B1 ;  /* 0x0000000000017941 */ /* 0x000fea0003800000 */
.L_x_182:
        /* <DEDUP_REMOVED lines=10> */
.L_x_185:
[----:B------:R-:W-:Y:S05]  /*7e00*/  BSYNC B1 ;  /* 0x0000000000017941 */ /* 0x000fea0003800000 */
.L_x_184:
        /* <DEDUP_REMOVED lines=9> */
.L_x_187:
[----:B------:R-:W-:Y:S05]  /*7ea0*/  BSYNC B1 ;  /* 0x0000000000017941 */ /* 0x000fea0003800000 */
.L_x_186:
        /* <DEDUP_REMOVED lines=9> */
.L_x_189:
[----:B------:R-:W-:Y:S05]  /*7f40*/  BSYNC B1 ;  /* 0x0000000000017941 */ /* 0x000fea0003800000 */
.L_x_188:
        /* <DEDUP_REMOVED lines=10> */
.L_x_191:
[----:B------:R-:W-:Y:S05]  /*7ff0*/  BSYNC B1 ;  /* 0x0000000000017941 */ /* 0x000fea0003800000 */
.L_x_190:
        /* <DEDUP_REMOVED lines=10> */
.L_x_193:
[----:B------:R-:W-:Y:S05]  /*80a0*/  BSYNC B1 ;  /* 0x0000000000017941 */ /* 0x000fea0003800000 */
.L_x_192:
        /* <DEDUP_REMOVED lines=9> */
.L_x_195:
[----:B------:R-:W-:Y:S05]  /*8140*/  BSYNC B1 ;  /* 0x0000000000017941 */ /* 0x000fea0003800000 */
.L_x_194:
        /* <DEDUP_REMOVED lines=9> */
.L_x_197:
[----:B------:R-:W-:Y:S05]  /*81e0*/  BSYNC B1 ;  /* 0x0000000000017941 */ /* 0x000fea0003800000 */
.L_x_196:
        /* <DEDUP_REMOVED lines=10> */
.L_x_199:
[----:B------:R-:W-:Y:S05]  /*8290*/  BSYNC B1 ;  /* 0x0000000000017941 */ /* 0x000fea0003800000 */
.L_x_198:
        /* <DEDUP_REMOVED lines=10> */
.L_x_201:
[----:B------:R-:W-:Y:S05]  /*8340*/  BSYNC B1 ;  /* 0x0000000000017941 */ /* 0x000fea0003800000 */
.L_x_200:
        /* <DEDUP_REMOVED lines=9> */
.L_x_203:
[----:B------:R-:W-:Y:S05]  /*83e0*/  BSYNC B1 ;  /* 0x0000000000017941 */ /* 0x000fea0003800000 */
.L_x_202:
        /* <DEDUP_REMOVED lines=9> */
.L_x_205:
[----:B------:R-:W-:Y:S05]  /*8480*/  BSYNC B1 ;  /* 0x0000000000017941 */ /* 0x000fea0003800000 */
.L_x_204:
        /* <DEDUP_REMOVED lines=10> */
.L_x_207:
[----:B------:R-:W-:Y:S05]  /*8530*/  BSYNC B1 ;  /* 0x0000000000017941 */ /* 0x000fea0003800000 */
.L_x_206:
        /* <DEDUP_REMOVED lines=10> */
.L_x_209:
[----:B------:R-:W-:Y:S05]  /*85e0*/  BSYNC B1 ;  /* 0x0000000000017941 */ /* 0x000fea0003800000 */
.L_x_208:
        /* <DEDUP_REMOVED lines=9> */
.L_x_211:
[----:B------:R-:W-:Y:S05]  /*8680*/  BSYNC B1 ;  /* 0x0000000000017941 */ /* 0x000fea0003800000 */
.L_x_210:
        /* <DEDUP_REMOVED lines=9> */
.L_x_213:
[----:B------:R-:W-:Y:S05]  /*8720*/  BSYNC B1 ;  /* 0x0000000000017941 */ /* 0x000fea0003800000 */
.L_x_212:
        /* <DEDUP_REMOVED lines=10> */
.L_x_215:
[----:B------:R-:W-:Y:S05]  /*87d0*/  BSYNC B1 ;  /* 0x0000000000017941 */ /* 0x000fea0003800000 */
.L_x_214:
        /* <DEDUP_REMOVED lines=10> */
.L_x_217:
[----:B------:R-:W-:Y:S05]  /*8880*/  BSYNC B1 ;  /* 0x0000000000017941 */ /* 0x000fea0003800000 */
.L_x_216:
        /* <DEDUP_REMOVED lines=9> */
.L_x_219:
[----:B------:R-:W-:Y:S05]  /*8920*/  BSYNC B1 ;  /* 0x0000000000017941 */ /* 0x000fea0003800000 */
.L_x_218:
        /* <DEDUP_REMOVED lines=9> */
.L_x_221:
[----:B------:R-:W-:Y:S05]  /*89c0*/  BSYNC B1 ;  /* 0x0000000000017941 */ /* 0x000fea0003800000 */
.L_x_220:
        /* <DEDUP_REMOVED lines=10> */
.L_x_223:
[----:B------:R-:W-:Y:S05]  /*8a70*/  BSYNC B1 ;  /* 0x0000000000017941 */ /* 0x000fea0003800000 */
.L_x_222:
        /* <DEDUP_REMOVED lines=10> */
.L_x_225:
[----:B------:R-:W-:Y:S05]  /*8b20*/  BSYNC B1 ;  /* 0x0000000000017941 */ /* 0x000fea0003800000 */
.L_x_224:
        /* <DEDUP_REMOVED lines=9> */
.L_x_227:
[----:B------:R-:W-:Y:S05]  /*8bc0*/  BSYNC B1 ;  /* 0x0000000000017941 */ /* 0x000fea0003800000 */
.L_x_226:
        /* <DEDUP_REMOVED lines=9> */
.L_x_229:
[----:B------:R-:W-:Y:S05]  /*8c60*/  BSYNC B1 ;  /* 0x0000000000017941 */ /* 0x000fea0003800000 */
.L_x_228:
        /* <DEDUP_REMOVED lines=10> */
.L_x_231:
[----:B------:R-:W-:Y:S05]  /*8d10*/  BSYNC B1 ;  /* 0x0000000000017941 */ /* 0x000fea0003800000 */
.L_x_230:
        /* <DEDUP_REMOVED lines=10> */
.L_x_233:
[----:B------:R-:W-:Y:S05]  /*8dc0*/  BSYNC B1 ;  /* 0x0000000000017941 */ /* 0x000fea0003800000 */
.L_x_232:
        /* <DEDUP_REMOVED lines=9> */
.L_x_235:
[----:B------:R-:W-:Y:S05]  /*8e60*/  BSYNC B1 ;  /* 0x0000000000017941 */ /* 0x000fea0003800000 */
.L_x_234:
        /* <DEDUP_REMOVED lines=9> */
.L_x_237:
[----:B------:R-:W-:Y:S05]  /*8f00*/  BSYNC B1 ;  /* 0x0000000000017941 */ /* 0x000fea0003800000 */
.L_x_236:
        /* <DEDUP_REMOVED lines=10> */
.L_x_239:
[----:B------:R-:W-:Y:S05]  /*8fb0*/  BSYNC B1 ;  /* 0x0000000000017941 */ /* 0x000fea0003800000 */
.L_x_238:
        /* <DEDUP_REMOVED lines=10> */
.L_x_241:
[----:B------:R-:W-:Y:S05]  /*9060*/  BSYNC B1 ;  /* 0x0000000000017941 */ /* 0x000fea0003800000 */
.L_x_240:
        /* <DEDUP_REMOVED lines=9> */
.L_x_243:
[----:B------:R-:W-:Y:S05]  /*9100*/  BSYNC B1 ;  /* 0x0000000000017941 */ /* 0x000fea0003800000 */
.L_x_242:
        /* <DEDUP_REMOVED lines=9> */
.L_x_245:
[----:B------:R-:W-:Y:S05]  /*91a0*/  BSYNC B1 ;  /* 0x0000000000017941 */ /* 0x000fea0003800000 */
.L_x_244:
        /* <DEDUP_REMOVED lines=10> */
.L_x_247:
[----:B------:R-:W-:Y:S05]  /*9250*/  BSYNC B1 ;  /* 0x0000000000017941 */ /* 0x000fea0003800000 */
.L_x_246:
        /* <DEDUP_REMOVED lines=10> */
.L_x_249:
[----:B------:R-:W-:Y:S05]  /*9300*/  BSYNC B1 ;  /* 0x0000000000017941 */ /* 0x000fea0003800000 */
.L_x_248:
        /* <DEDUP_REMOVED lines=9> */
.L_x_251:
[----:B------:R-:W-:Y:S05]  /*93a0*/  BSYNC B1 ;  /* 0x0000000000017941 */ /* 0x000fea0003800000 */
.L_x_250:
[----:B0----5:R-:W-:Y:S01]  /*93b0*/  HADD2.F32 R0, -RZ, R19.H0_H0 ;  /* 0x20000013ff007230 */ /* 0x021fe20000004100 */
[----:B------:R-:W-:Y:S01]  /*93c0*/  ISETP.GT.AND P0, PT, R3, 0x8, P0 ;  /* 0x000000080300780c */ /* 0x000fe20000704270 */
[----:B-1--4-:R-:W-:Y:S01]  /*93d0*/  @P1 IMAD.MOV.U32 R6, RZ, RZ, R10 ;  /* 0x000000ffff061224 */ /* 0x012fe200078e000a */
[----:B------:R-:W-:Y:S02]  /*93e0*/  BSSY B1, `(.L_x_252) ;  /* 0x0000009000017945 */ /* 0x000fe40003800000 */
[----:B------:R-:W-:-:S04]  /*93f0*/  FMUL R7, R0, R137 ;  /* 0x0000008900077220 */ /* 0x000fc80000400000 */
[----:B------:R-:W-:-:S05]  /*9400*/  FFMA R7, R38, R136, R7 ;  /* 0x0000008826077223 */ /* 0x000fca0000000007 */
[----:B------:R-:W-:-:S04]  /*9410*/  F2FP.F16.F32.PACK_AB R7, RZ, R7 ;  /* 0x00000007ff07723e */ /* 0x000fc800000000ff */
[----:B------:R-:W-:Y:S01]  /*9420*/  PRMT R0, R7, 0x7610, R0 ;  /* 0x0000761007007816 */ /* 0x000fe20000000000 */
[----:B------:R-:W-:-:S05]  /*9430*/  @P1 IMAD.MOV.U32 R7, RZ, RZ, R11 ;  /* 0x000000ffff071224 */ /* 0x000fca00078e000b */
[----:B------:R0:W-:Y:S01]  /*9440*/  @P1 STG.E.U16 desc[UR44][R6.64+0x1b0], R0 ;  /* 0x0001b00006001986 */ /* 0x0001e2000c10152c */
[----:B------:R-:W-:Y:S05]  /*9450*/  @!P0 BRA `(.L_x_253) ;  /* 0x0000000000048947 */ /* 0x000fea0003800000 */
[----:B------:R1:W5:Y:S02]  /*9460*/  LDG.E.LTC128B.U16 R19, desc[UR44][R4.64+0x1b2] ;  /* 0x0001b22c04137981 */ /* 0x000364000c1e1520 */
.L_x_253:
[----:B------:R-:W-:Y:S05]  /*9470*/  BSYNC B1 ;  /* 0x0000000000017941 */ /* 0x000fea0003800000 */
.L_x_252:
[----:B------:R-:W-:Y:S05]  /*9480*/  @!P0 BRA `(.L_x_254) ;  /* 0x0000002400d08947 */ /* 0x000fea0003800000 */
[----:B0----5:R-:W-:-:S05]  /*9490*/  HADD2.F32 R0, -RZ, R19.H0_H0 ;  /* 0x20000013ff007230 */ /* 0x021fca0000004100 */
[----:B------:R-:W-:-:S04]  /*94a0*/  FMUL R0, R0, R137 ;  /* 0x0000008900007220 */ /* 0x000fc80000400000 */
[----:B------:R-:W-:-:S05]  /*94b0*/  FFMA R0, R39, R136, R0 ;  /* 0x0000008827007223 */ /* 0x000fca0000000000 */
[----:B------:R-:W-:-:S05]  /*94c0*/  F2FP.F16.F32.PACK_AB R0, RZ, R0 ;  /* 0x00000000ff00723e */ /* 0x000fca00000000ff */
[----:B------:R4:W-:Y:S01]  /*94d0*/  STG.E.U16 desc[UR44][R10.64+0x1b2], R0 ;  /* 0x0001b2000a007986 */ /* 0x0009e2000c10152c */
[----:B------:R-:W-:Y:S05]  /*94e0*/  BRA `(.L_x_254) ;  /* 0x0000002400b87947 */ /* 0x000fea0003800000 */
.L_x_33:
[----:B------:R-:W-:Y:S01]  /*94f0*/  ULDC.64 UR4, c[0x0][0x5c0] ;  /* 0x0001700000047ab9 */ /* 0x000fe20000000a00 */
[----:B------:R-:W-:Y:S01]  /*9500*/  ISETP.GT.AND P3, PT, R0, 0x1, PT ;  /* 0x000000010000780c */ /* 0x000fe20003f64270 */
[-C--:B------:R-:W-:Y:S01]  /*9510*/  FMUL R120, R120, R136.reuse ;  /* 0x0000008878787220 */ /* 0x080fe20000400000 */
[----:B------:R-:W-:Y:S01]  /*9520*/  LEA R8, P0, R6, UR4, 0x1 ;  /* 0x0000000406087c11 */ /* 0x000fe2000f8008ff */
[-C--:B------:R-:W-:Y:S01]  /*9530*/  FMUL R121, R121, R136.reuse ;  /* 0x0000008879797220 */ /* 0x080fe20000400000 */
[----:B------:R-:W-:Y:S01]  /*9540*/  SHF.L.U64.HI R5, R4, 0x4, R5 ;  /* 0x0000000404057819 */ /* 0x000fe20000010205 */
[-C--:B------:R-:W-:Y:S01]  /*9550*/  FMUL R122, R122, R136.reuse ;  /* 0x000000887a7a7220 */ /* 0x080fe20000400000 */
[----:B------:R-:W-:Y:S01]  /*9560*/  LEA.HI.X R9, R6, UR5, R9, 0x1, P0 ;  /* 0x0000000506097c11 */ /* 0x000fe200080f0c09 */
[-C--:B------:R-:W-:Y:S01]  /*9570*/  FMUL R123, R123, R136.reuse ;  /* 0x000000887b7b7220 */ /* 0x080fe20000400000 */
[----:B------:R-:W-:Y:S01]  /*9580*/  ISETP.GT.AND P0, PT, R3, RZ, P3 ;  /* 0x000000ff0300720c */ /* 0x000fe20001f04270 */
[----:B------:R-:W-:Y:S01]  /*9590*/  FMUL R124, R124, R136 ;  /* 0x000000887c7c7220 */ /* 0x000fe20000400000 */
[----:B------:R-:W-:Y:S01]  /*95a0*/  F2FP.F16.F32.PACK_AB R120, RZ, R120 ;  /* 0x00000078ff78723e */ /* 0x000fe200000000ff */
[-C--:B------:R-:W-:Y:S01]  /*95b0*/  FMUL R125, R125, R136.reuse ;  /* 0x000000887d7d7220 */ /* 0x080fe20000400000 */
[----:B------:R-:W-:Y:S01]  /*95c0*/  F2FP.F16.F32.PACK_AB R121, RZ, R121 ;  /* 0x00000079ff79723e */ /* 0x000fe200000000ff */
[----:B------:R-:W-:Y:S01]  /*95d0*/  FMUL R126, R126, R136 ;  /* 0x000000887e7e7220 */ /* 0x000fe20000400000 */
[----:B------:R-:W-:Y:S01]  /*95e0*/  LEA R4, P4, R4, R8, 0x4 ;  /* 0x0000000804047211 */ /* 0x000fe200078820ff */
[----:B------:R-:W-:Y:S01]  /*95f0*/  @P2 STG.E.U16 desc[UR44][R8.64], R120 ;  /* 0x0000007808002986 */ /* 0x000fe2000c10152c */
[----:B------:R-:W-:Y:S01]  /*9600*/  ISETP.GT.AND P2, PT, R0, 0x8, PT ;  /* 0x000000080000780c */ /* 0x000fe20003f44270 */
[----:B------:R-:W-:Y:S01]  /*9610*/  FMUL R127, R127, R136 ;  /* 0x000000887f7f7220 */ /* 0x000fe20000400000 */
[----:B------:R-:W-:Y:S01]  /*9620*/  ISETP.GT.AND P1, PT, R3, 0x8, P1 ;  /* 0x000000080300780c */ /* 0x000fe20000f24270 */
[--C-:B------:R-:W-:Y:S01]  /*9630*/  IMAD.X R5, R5, 0x1, R9.reuse, P4 ;  /* 0x0000000105057824 */ /* 0x100fe200020e0609 */
[C---:B------:R-:W-:Y:S01]  /*9640*/  ISETP.GT.AND P5, PT, R3.reuse, RZ, P2 ;  /* 0x000000ff0300720c */ /* 0x040fe200017a4270 */
[--C-:B------:R-:W-:Y:S01]  /*9650*/  @P0 IMAD.MOV.U32 R6, RZ, RZ, R8.reuse ;  /* 0x000000ffff060224 */ /* 0x100fe200078e0008 */
[----:B------:R-:W-:Y:S01]  /*9660*/  ISETP.GT.AND P3, PT, R3, 0x8, P3 ;  /* 0x000000080300780c */ /* 0x000fe20001f64270 */
[--C-:B------:R-:W-:Y:S01]  /*9670*/  @P0 IMAD.MOV.U32 R7, RZ, RZ, R9.reuse ;  /* 0x000000ffff070224 */ /* 0x100fe200078e0009 */
[----:B------:R-:W-:Y:S01]  /*9680*/  F2FP.F16.F32.PACK_AB R122, RZ, R122 ;  /* 0x0000007aff7a723e */ /* 0x000fe200000000ff */
[-C--:B------:R-:W-:Y:S01]  /*9690*/  FMUL R128, R128, R136.reuse ;  /* 0x0000008880807220 */ /* 0x080fe20000400000 */
[----:B------:R-:W-:Y:S01]  /*96a0*/  F2FP.F16.F32.PACK_AB R123, RZ, R123 ;  /* 0x0000007bff7b723e */ /* 0x000fe200000000ff */
[-C--:B------:R-:W-:Y:S01]  /*96b0*/  FMUL R129, R129, R136.reuse ;  /* 0x0000008881817220 */ /* 0x080fe20000400000 */
[----:B------:R1:W-:Y:S01]  /*96c0*/  @P0 STG.E.U16 desc[UR44][R6.64+0x2], R121 ;  /* 0x0000027906000986 */ /* 0x0003e2000c10152c */
[----:B------:R-:W-:Y:S01]  /*96d0*/  ISETP.GT.AND P0, PT, R0, 0x9, PT ;  /* 0x000000090000780c */ /* 0x000fe20003f04270 */
[----:B------:R-:W-:Y:S01]  /*96e0*/  FMUL R130, R130, R136 ;  /* 0x0000008882827220 */ /* 0x000fe20000400000 */
[----:B------:R-:W-:Y:S01]  /*96f0*/  F2FP.F16.F32.PACK_AB R124, RZ, R124 ;  /* 0x0000007cff7c723e */ /* 0x000fe200000000ff */
[----:B------:R-:W-:Y:S01]  /*9700*/  @P1 STG.E.U16 desc[UR44][R4.64], R122 ;  /* 0x0000007a04001986 */ /* 0x000fe2000c10152c */
[----:B------:R-:W-:Y:S01]  /*9710*/  ISETP.GT.AND P4, PT, R3, RZ, P0 ;  /* 0x000000ff0300720c */ /* 0x000fe20000784270 */
[-C--:B------:R-:W-:Y:S01]  /*9720*/  FMUL R131, R131, R136.reuse ;  /* 0x0000008883837220 */ /* 0x080fe20000400000 */
[----:B------:R-:W-:Y:S01]  /*9730*/  ISETP.GT.AND P1, PT, R0, 0x10, PT ;  /* 0x000000100000780c */ /* 0x000fe20003f24270 */
[----:B------:R-:W-:Y:S01]  /*9740*/  @P3 STG.E.U16 desc[UR44][R4.64+0x2], R123 ;  /* 0x0000027b04003986 */ /* 0x000fe2000c10152c */
[----:B------:R-:W-:Y:S01]  /*9750*/  F2FP.F16.F32.PACK_AB R125, RZ, R125 ;  /* 0x0000007dff7d723e */ /* 0x000fe200000000ff */
[-C--:B------:R-:W-:Y:S01]  /*9760*/  FMUL R132, R132, R136.reuse ;  /* 0x0000008884847220 */ /* 0x080fe20000400000 */
[C---:B------:R-:W-:Y:S01]  /*9770*/  ISETP.GT.AND P2, PT, R3.reuse, 0x8, P2 ;  /* 0x000000080300780c */ /* 0x040fe20001744270 */
[--C-:B-1----:R-:W-:Y:S01]  /*9780*/  @P5 IMAD.MOV.U32 R6, RZ, RZ, R8.reuse ;  /* 0x000000ffff065224 */ /* 0x102fe200078e0008 */
[----:B------:R-:W-:Y:S01]  /*9790*/  ISETP.GT.AND P3, PT, R3, 0x8, P0 ;  /* 0x000000080300780c */ /* 0x000fe20000764270 */
[--C-:B------:R-:W-:Y:S01]  /*97a0*/  @P5 IMAD.MOV.U32 R7, RZ, RZ, R9.reuse ;  /* 0x000000ffff075224 */ /* 0x100fe200078e0009 */
[----:B------:R-:W-:Y:S01]  /*97b0*/  ISETP.GT.AND P0, PT, R0, 0x11, PT ;  /* 0x000000110000780c */ /* 0x000fe20003f04270 */
[----:B------:R-:W-:Y:S01]  /*97c0*/  FMUL R133, R133, R136 ;  /* 0x0000008885857220 */ /* 0x000fe20000400000 */
[----:B------:R-:W-:Y:S01]  /*97d0*/  F2FP.F16.F32.PACK_AB R126, RZ, R126 ;  /* 0x0000007eff7e723e */ /* 0x000fe200000000ff */
[-C--:B------:R-:W-:Y:S01]  /*97e0*/  FMUL R134, R134, R136.reuse ;  /* 0x0000008886867220 */ /* 0x080fe20000400000 */
[----:B------:R1:W-:Y:S01]  /*97f0*/  @P5 STG.E.U16 desc[UR44][R6.64+0x10], R124 ;  /* 0x0000107c06005986 */ /* 0x0003e2000c10152c */
[----:B------:R-:W-:Y:S01]  /*9800*/  ISETP.GT.AND P5, PT, R3, RZ, P1 ;  /* 0x000000ff0300720c */ /* 0x000fe20000fa4270 */
[-C--:B------:R-:W-:Y:S01]  /*9810*/  FMUL R135, R135, R136.reuse ;  /* 0x0000008887877220 */ /* 0x080fe20000400000 */
[----:B------:R-:W-:Y:S01]  /*9820*/  F2FP.F16.F32.PACK_AB R127, RZ, R127 ;  /* 0x0000007fff7f723e */ /* 0x000fe200000000ff */
[----:B------:R-:W-:Y:S01]  /*9830*/  FMUL R104, R104, R136 ;  /* 0x0000008868687220 */ /* 0x000fe20000400000 */
[----:B------:R-:W-:Y:S01]  /*9840*/  F2FP.F16.F32.PACK_AB R128, RZ, R128 ;  /* 0x00000080ff80723e */ /* 0x000fe200000000ff */
[-C--:B------:R-:W-:Y:S01]  /*9850*/  FMUL R105, R105, R136.reuse ;  /* 0x0000008869697220 */ /* 0x080fe20000400000 */
[----:B------:R-:W-:Y:S01]  /*9860*/  F2FP.F16.F32.PACK_AB R129, RZ, R129 ;  /* 0x00000081ff81723e */ /* 0x000fe200000000ff */
[-C--:B------:R-:W-:Y:S01]  /*9870*/  FMUL R106, R106, R136.reuse ;  /* 0x000000886a6a7220 */ /* 0x080fe20000400000 */
[----:B------:R-:W-:Y:S01]  /*9880*/  ISETP.GT.AND P1, PT, R3, 0x8, P1 ;  /* 0x000000080300780c */ /* 0x000fe20000f24270 */
[----:B------:R-:W-:Y:S01]  /*9890*/  FMUL R107, R107, R136 ;  /* 0x000000886b6b7220 */ /* 0x000fe20000400000 */
[----:B------:R-:W-:Y:S01]  /*98a0*/  F2FP.F16.F32.PACK_AB R130, RZ, R130 ;  /* 0x00000082ff82723e */ /* 0x000fe200000000ff */
[--C-:B-1----:R-:W-:Y:S01]  /*98b0*/  @P4 IMAD.MOV.U32 R6, RZ, RZ, R8.reuse ;  /* 0x000000ffff064224 */ /* 0x102fe200078e0008 */
[----:B------:R-:W-:Y:S01]  /*98c0*/  F2FP.F16.F32.PACK_AB R131, RZ, R131 ;  /* 0x00000083ff83723e */ /* 0x000fe200000000ff */
[--C-:B------:R-:W-:Y:S01]  /*98d0*/  @P4 IMAD.MOV.U32 R7, RZ, RZ, R9.reuse ;  /* 0x000000ffff074224 */ /* 0x100fe200078e0009 */
[----:B------:R-:W-:Y:S01]  /*98e0*/  F2FP.F16.F32.PACK_AB R132, RZ, R132 ;  /* 0x00000084ff84723e */ /* 0x000fe200000000ff */
[-C--:B------:R-:W-:Y:S01]  /*98f0*/  FMUL R108, R108, R136.reuse ;  /* 0x000000886c6c7220 */ /* 0x080fe20000400000 */
[----:B------:R-:W-:Y:S01]  /*9900*/  F2FP.F16.F32.PACK_AB R133, RZ, R133 ;  /* 0x00000085ff85723e */ /* 0x000fe200000000ff */
[-C--:B------:R-:W-:Y:S01]  /*9910*/  FMUL R109, R109, R136.reuse ;  /* 0x000000886d6d7220 */ /* 0x080fe20000400000 */
[----:B------:R1:W-:Y:S01]  /*9920*/  @P4 STG.E.U16 desc[UR44][R6.64+0x12], R125 ;  /* 0x0000127d06004986 */ /* 0x0003e2000c10152c */
[----:B------:R-:W-:Y:S01]  /*9930*/  ISETP.GT.AND P4, PT, R3, RZ, P0 ;  /* 0x000000ff0300720c */ /* 0x000fe20000784270 */
[----:B------:R-:W-:Y:S01]  /*9940*/  FMUL R110, R110, R136 ;  /* 0x000000886e6e7220 */ /* 0x000fe20000400000 */
[----:B------:R-:W-:Y:S01]  /*9950*/  F2FP.F16.F32.PACK_AB R134, RZ, R134 ;  /* 0x00000086ff86723e */ /* 0x000fe200000000ff */
[----:B------:R-:W-:Y:S01]  /*9960*/  @P2 STG.E.U16 desc[UR44][R4.64+0x10], R126 ;  /* 0x0000107e04002986 */ /* 0x000fe2000c10152c */
[----:B------:R-:W-:Y:S01]  /*9970*/  ISETP.GT.AND P2, PT, R0, 0x18, PT ;  /* 0x000000180000780c */ /* 0x000fe20003f44270 */
[-C--:B------:R-:W-:Y:S01]  /*9980*/  FMUL R111, R111, R136.reuse ;  /* 0x000000886f6f7220 */ /* 0x080fe20000400000 */
[----:B------:R-:W-:Y:S01]  /*9990*/  F2FP.F16.F32.PACK_AB R135, RZ, R135 ;  /* 0x00000087ff87723e */ /* 0x000fe200000000ff */
[----:B------:R-:W-:Y:S01]  /*99a0*/  @P3 STG.E.U16 desc[UR44][R4.64+0x12], R127 ;  /* 0x0000127f04003986 */ /* 0x000fe2000c10152c */
[----:B------:R-:W-:Y:S01]  /*99b0*/  ISETP.GT.AND P3, PT, R3, 0x8, P0 ;  /* 0x000000080300780c */ /* 0x000fe20000764270 */
[----:B------:R-:W-:Y:S01]  /*99c0*/  FMUL R112, R112, R136 ;  /* 0x0000008870707220 */ /* 0x000fe20000400000 */
[----:B------:R-:W-:Y:S01]  /*99d0*/  ISETP.GT.AND P0, PT, R0, 0x19, PT ;  /* 0x000000190000780c */ /* 0x000fe20003f04270 */
[--C-:B-1----:R-:W-:Y:S01]  /*99e0*/  @P5 IMAD.MOV.U32 R6, RZ, RZ, R8.reuse ;  /* 0x000000ffff065224 */ /* 0x102fe200078e0008 */
[----:B------:R-:W-:Y:S01]  /*99f0*/  F2FP.F16.F32.PACK_AB R104, RZ, R104 ;  /* 0x00000068ff68723e */ /* 0x000fe200000000ff */
[--C-:B------:R-:W-:Y:S01]  /*9a00*/  @P5 IMAD.MOV.U32 R7, RZ, RZ, R9.reuse ;  /* 0x000000ffff075224 */ /* 0x100fe200078e0009 */
[----:B------:R-:W-:Y:S01]  /*9a10*/  F2FP.F16.F32.PACK_AB R105, RZ, R105 ;  /* 0x00000069ff69723e */ /* 0x000fe200000000ff */
        /* <DEDUP_REMOVED lines=11> */
[----:B------:R-:W-:Y:S01]  /*9ad0*/  FMUL R118, R118, R136 ;  /* 0x0000008876767220 */ /* 0x000fe20000400000 */
[----:B------:R-:W-:Y:S01]  /*9ae0*/  F2FP.F16.F32.PACK_AB R110, RZ, R110 ;  /* 0x0000006eff6e723e */ /* 0x000fe200000000ff */
[----:B------:R-:W-:Y:S01]  /*9af0*/  FMUL R119, R119, R136 ;  /* 0x0000008877777220 */ /* 0x000fe20000400000 */
[----:B------:R-:W-:Y:S01]  /*9b00*/  F2FP.F16.F32.PACK_AB R111, RZ, R111 ;  /* 0x0000006fff6f723e */ /* 0x000fe200000000ff */
        /* <DEDUP_REMOVED lines=8> */
[C---:B------:R-:W-:Y:S01]  /*9b90*/  ISETP.GT.AND P4, PT, R3.reuse, RZ, P0 ;  /* 0x000000ff0300720c */ /* 0x040fe20000784270 */
[-C--:B------:R-:W-:Y:S01]  /*9ba0*/  FMUL R90, R90, R136.reuse ;  /* 0x000000885a5a7220 */ /* 0x080fe20000400000 */
[----:B------:R-:W-:Y:S01]  /*9bb0*/  F2FP.F16.F32.PACK_AB R115, RZ, R115 ;  /* 0x00000073ff73723e */ /* 0x000fe200000000ff */
[----:B------:R-:W-:Y:S01]  /*9bc0*/  @P1 STG.E.U16 desc[UR44][R4.64+0x20], R130 ;  /* 0x0000208204001986 */ /* 0x000fe2000c10152c */
[----:B------:R-:W-:Y:S01]  /*9bd0*/  ISETP.GT.AND P1, PT, R3, 0x8, P2 ;  /* 0x000000080300780c */ /* 0x000fe20001724270 */
[-C--:B------:R-:W-:Y:S01]  /*9be0*/  FMUL R91, R91, R136.reuse ;  /* 0x000000885b5b7220 */ /* 0x080fe20000400000 */
[----:B------:R-:W-:Y:S01]  /*9bf0*/  ISETP.GT.AND P2, PT, R0, 0x20, PT ;  /* 0x000000200000780c */ /* 0x000fe20003f44270 */
        /* <DEDUP_REMOVED lines=232> */
[----:B-1----:R-:W-:Y:S01]  /*aa80*/  @P5 IMAD.MOV.U32 R6, RZ, RZ, R8 ;  /* 0x000000ffff065224 */ /* 0x002fe200078e0008 */
[----:B------:R-:W-:Y:S01]  /*aa90*/  F2FP.F16.F32.PACK_AB R28, RZ, R28 ;  /* 0x0000001cff1c723e */ /* 0x000fe200000000ff */
[----:B------:R-:W-:Y:S01]  /*aaa0*/  @P5 IMAD.MOV.U32 R7, RZ, RZ, R9 ;  /* 0x000000ffff075224 */ /* 0x000fe200078e0009 */
[----:B------:R-:W-:Y:S01]  /*aab0*/  F2FP.F16.F32.PACK_AB R29, RZ, R29 ;  /* 0x0000001dff1d723e */ /* 0x000fe200000000ff */
[----:B------:R-:W-:Y:S01]  /*aac0*/  FMUL R37, R37, R136 ;  /* 0x0000008825257220 */ /* 0x000fe20000400000 */
[----:B------:R-:W-:Y:S01]  /*aad0*/  F2FP.F16.F32.PACK_AB R30, RZ, R30 ;  /* 0x0000001eff1e723e */ /* 0x000fe200000000ff */
[-C--:B------:R-:W-:Y:S01]  /*aae0*/  FMUL R38, R38, R136.reuse ;  /* 0x0000008826267220 */ /* 0x080fe20000400000 */
[----:B------:R1:W-:Y:S01]  /*aaf0*/  @P5 STG.E.U16 desc[UR44][R6.64+0x90], R92 ;  /* 0x0000905c06005986 */ /* 0x0003e2000c10152c */
[----:B------:R-:W-:Y:S01]  /*ab00*/  ISETP.GT.AND P5, PT, R3, RZ, P2 ;  /* 0x000000ff0300720c */ /* 0x000fe200017a4270 */
[----:B------:R-:W-:Y:S01]  /*ab10*/  FMUL R39, R39, R136 ;  /* 0x0000008827277220 */ /* 0x000fe20000400000 */
[----:B------:R-:W-:-:S02]  /*ab20*/  F2FP.F16.F32.PACK_AB R31, RZ, R31 ;  /* 0x0000001fff1f723e */ /* 0x000fc400000000ff */
[----:B------:R-:W-:Y:S02]  /*ab30*/  F2FP.F16.F32.PACK_AB R32, RZ, R32 ;  /* 0x00000020ff20723e */ /* 0x000fe400000000ff */
[----:B------:R-:W-:Y:S02]  /*ab40*/  F2FP.F16.F32.PACK_AB R33, RZ, R33 ;  /* 0x00000021ff21723e */ /* 0x000fe400000000ff */
[----:B------:R-:W-:Y:S02]  /*ab50*/  F2FP.F16.F32.PACK_AB R34, RZ, R34 ;  /* 0x00000022ff22723e */ /* 0x000fe400000000ff */
[----:B------:R-:W-:Y:S01]  /*ab60*/  F2FP.F16.F32.PACK_AB R35, RZ, R35 ;  /* 0x00000023ff23723e */ /* 0x000fe200000000ff */
[----:B-1----:R-:W-:Y:S01]  /*ab70*/  @P4 IMAD.MOV.U32 R6, RZ, RZ, R8 ;  /* 0x000000ffff064224 */ /* 0x002fe200078e0008 */
[----:B------:R-:W-:Y:S01]  /*ab80*/  F2FP.F16.F32.PACK_AB R36, RZ, R36 ;  /* 0x00000024ff24723e */ /* 0x000fe200000000ff */
[----:B------:R-:W-:Y:S01]  /*ab90*/  @P4 IMAD.MOV.U32 R7, RZ, RZ, R9 ;  /* 0x000000ffff074224 */ /* 0x000fe200078e0009 */
[----:B------:R-:W-:-:S02]  /*aba0*/  F2FP.F16.F32.PACK_AB R37, RZ, R37 ;  /* 0x00000025ff25723e */ /* 0x000fc400000000ff */
[----:B------:R-:W-:Y:S02]  /*abb0*/  F2FP.F16.F32.PACK_AB R38, RZ, R38 ;  /* 0x00000026ff26723e */ /* 0x000fe400000000ff */
[----:B------:R1:W-:Y:S01]  /*abc0*/  @P4 STG.E.U16 desc[UR44][R6.64+0x92], R93 ;  /* 0x0000925d06004986 */ /* 0x0003e2000c10152c */
[C---:B------:R-:W-:Y:S02]  /*abd0*/  ISETP.GT.AND P4, PT, R3.reuse, RZ, P0 ;  /* 0x000000ff0300720c */ /* 0x040fe40000784270 */
[----:B------:R-:W-:Y:S01]  /*abe0*/  F2FP.F16.F32.PACK_AB R39, RZ, R39 ;  /* 0x00000027ff27723e */ /* 0x000fe200000000ff */
[----:B------:R-:W-:Y:S01]  /*abf0*/  @P1 STG.E.U16 desc[UR44][R4.64+0x90], R94 ;  /* 0x0000905e04001986 */ /* 0x000fe2000c10152c */
[C---:B------:R-:W-:Y:S02]  /*ac00*/  ISETP.GT.AND P1, PT, R3.reuse, 0x8, P2 ;  /* 0x000000080300780c */ /* 0x040fe40001724270 */
[----:B------:R-:W-:Y:S01]  /*ac10*/  ISETP.GT.AND P2, PT, R0, 0x58, PT ;  /* 0x000000580000780c */ /* 0x000fe20003f44270 */
[----:B------:R-:W-:Y:S01]  /*ac20*/  @P3 STG.E.U16 desc[UR44][R4.64+0x92], R95 ;  /* 0x0000925f04003986 */ /* 0x000fe2000c10152c */
[----:B------:R-:W-:-:S02]  /*ac30*/  ISETP.GT.AND P3, PT, R3, 0x8, P0 ;  /* 0x000000080300780c */ /* 0x000fc40000764270 */
[----:B------:R-:W-:Y:S01]  /*ac40*/  ISETP.GT.AND P0, PT, R0, 0x59, PT ;  /* 0x000000590000780c */ /* 0x000fe20003f04270 */
[----:B-1----:R-:W-:Y:S02]  /*ac50*/  @P5 IMAD.MOV.U32 R6, RZ, RZ, R8 ;  /* 0x000000ffff065224 */ /* 0x002fe400078e0008 */
[----:B------:R-:W-:-:S05]  /*ac60*/  @P5 IMAD.MOV.U32 R7, RZ, RZ, R9 ;  /* 0x000000ffff075224 */ /* 0x000fca00078e0009 */
[----:B------:R1:W-:Y:S01]  /*ac70*/  @P5 STG.E.U16 desc[UR44][R6.64+0xa0], R96 ;  /* 0x0000a06006005986 */ /* 0x0003e2000c10152c */
[----:B------:R-:W-:Y:S01]  /*ac80*/  ISETP.GT.AND P5, PT, R3, RZ, P2 ;  /* 0x000000ff0300720c */ /* 0x000fe200017a4270 */
[----:B-1----:R-:W-:Y:S02]  /*ac90*/  @P4 IMAD.MOV.U32 R6, RZ, RZ, R8 ;  /* 0x000000ffff064224 */ /* 0x002fe400078e0008 */
[----:B------:R-:W-:-:S05]  /*aca0*/  @P4 IMAD.MOV.U32 R7, RZ, RZ, R9 ;  /* 0x000000ffff074224 */ /* 0x000fca00078e0009 */
[----:B------:R1:W-:Y:S01]  /*acb0*/  @P4 STG.E.U16 desc[UR44][R6.64+0xa2], R97 ;  /* 0x0000a26106004986 */ /* 0x0003e2000c10152c */
[----:B------:R-:W-:-:S03]  /*acc0*/  ISETP.GT.AND P4, PT, R3, RZ, P0 ;  /* 0x000000ff0300720c */ /* 0x000fc60000784270 */
[----:B------:R-:W-:Y:S01]  /*acd0*/  @P1 STG.E.U16 desc[UR44][R4.64+0xa0], R98 ;  /* 0x0000a06204001986 */ /* 0x000fe2000c10152c */
[C---:B------:R-:W-:Y:S02]  /*ace0*/  ISETP.GT.AND P1, PT, R3.reuse, 0x8, P2 ;  /* 0x000000080300780c */ /* 0x040fe40001724270 */
[C---:B------:R-:W-:Y:S01]  /*acf0*/  ISETP.GT.AND P2, PT, R0.reuse, 0x60, PT ;  /* 0x000000600000780c */ /* 0x040fe20003f44270 */
[----:B------:R-:W-:Y:S01]  /*ad00*/  @P3 STG.E.U16 desc[UR44][R4.64+0xa2], R99 ;  /* 0x0000a26304003986 */ /* 0x000fe2000c10152c */
[----:B------:R-:W-:Y:S02]  /*ad10*/  ISETP.GT.AND P3, PT, R3, 0x8, P0 ;  /* 0x000000080300780c */ /* 0x000fe40000764270 */
        /* <DEDUP_REMOVED lines=144> */
[C---:B------:R-:W-:Y:S02]  /*b620*/  ISETP.GT.AND P5, PT, R3.reuse, RZ, P2 ;  /* 0x000000ff0300720c */ /* 0x040fe400017a4270 */
[----:B------:R-:W-:Y:S01]  /*b630*/  ISETP.GT.AND P2, PT, R3, 0x8, P2 ;  /* 0x000000080300780c */ /* 0x000fe20001744270 */
[----:B-1----:R-:W-:Y:S02]  /*b640*/  @P4 IMAD.MOV.U32 R6, RZ, RZ, R8 ;  /* 0x000000ffff064224 */ /* 0x002fe400078e0008 */
[----:B------:R-:W-:-:S05]  /*b650*/  @P4 IMAD.MOV.U32 R7, RZ, RZ, R9 ;  /* 0x000000ffff074224 */ /* 0x000fca00078e0009 */
[----:B------:R1:W-:Y:S01]  /*b660*/  @P4 STG.E.U16 desc[UR44][R6.64+0x152], R45 ;  /* 0x0001522d06004986 */ /* 0x0003e2000c10152c */
[C---:B------:R-:W-:Y:S02]  /*b670*/  ISETP.GT.AND P4, PT, R3.reuse, RZ, P0 ;  /* 0x000000ff0300720c */ /* 0x040fe40000784270 */
[----:B------:R-:W-:Y:S01]  /*b680*/  ISETP.GT.AND P0, PT, R3, 0x8, P0 ;  /* 0x000000080300780c */ /* 0x000fe20000704270 */
[----:B------:R-:W-:Y:S01]  /*b690*/  @P1 STG.E.U16 desc[UR44][R4.64+0x150], R46 ;  /* 0x0001502e04001986 */ /* 0x000fe2000c10152c */
[----:B------:R-:W-:-:S03]  /*b6a0*/  ISETP.GT.AND P1, PT, R0, 0xb9, PT ;  /* 0x000000b90000780c */ /* 0x000fc60003f24270 */
[----:B------:R-:W-:Y:S01]  /*b6b0*/  @P3 STG.E.U16 desc[UR44][R4.64+0x152], R47 ;  /* 0x0001522f04003986 */ /* 0x000fe2000c10152c */
        /* <DEDUP_REMOVED lines=14> */
[----:B------:R-:W-:-:S05]  /*b7a0*/  ISETP.GT.AND P0, PT, R0, 0xc1, PT ;  /* 0x000000c10000780c */ /* 0x000fca0003f04270 */
        /* <DEDUP_REMOVED lines=8> */
[----:B------:R-:W-:-:S03]  /*b830*/  ISETP.GT.AND P5, PT, R3, RZ, P0 ;  /* 0x000000ff0300720c */ /* 0x000fc600007a4270 */
[----:B------:R-:W-:Y:S04]  /*b840*/  @P3 STG.E.U16 desc[UR44][R4.64+0x170], R54 ;  /* 0x0001703604003986 */ /* 0x000fe8000c10152c */
[----:B------:R-:W-:Y:S01]  /*b850*/  @P1 STG.E.U16 desc[UR44][R4.64+0x172], R55 ;  /* 0x0001723704001986 */ /* 0x000fe2000c10152c */
[C---:B------:R-:W-:Y:S02]  /*b860*/  ISETP.GT.AND P1, PT, R3.reuse, 0x8, P0 ;  /* 0x000000080300780c */ /* 0x040fe40000724270 */
[----:B------:R-:W-:Y:S01]  /*b870*/  ISETP.GT.AND P0, PT, R0, 0xc9, PT ;  /* 0x000000c90000780c */ /* 0x000fe20003f04270 */
[----:B-1----:R-:W-:Y:S02]  /*b880*/  @P4 IMAD.MOV.U32 R6, RZ, RZ, R8 ;  /* 0x000000ffff064224 */ /* 0x002fe400078e0008 */
[----:B------:R-:W-:Y:S01]  /*b890*/  @P4 IMAD.MOV.U32 R7, RZ, RZ, R9 ;  /* 0x000000ffff074224 */ /* 0x000fe200078e0009 */
[----:B------:R-:W-:-:S04]  /*b8a0*/  ISETP.GT.AND P3, PT, R3, RZ, P0 ;  /* 0x000000ff0300720c */ /* 0x000fc80000764270 */
[----:B------:R1:W-:Y:S01]  /*b8b0*/  @P4 STG.E.U16 desc[UR44][R6.64+0x180], R24 ;  /* 0x0001801806004986 */ /* 0x0003e2000c10152c */
[----:B------:R-:W-:Y:S01]  /*b8c0*/  ISETP.GT.AND P4, PT, R0, 0xc8, PT ;  /* 0x000000c80000780c */ /* 0x000fe20003f84270 */
        /* <DEDUP_REMOVED lines=12> */
[----:B------:R-:W-:Y:S02]  /*b990*/  ISETP.GT.AND P5, PT, R3, 0x8, P0 ;  /* 0x000000080300780c */ /* 0x000fe400007a4270 */
[----:B------:R-:W-:Y:S01]  /*b9a0*/  ISETP.GT.AND P0, PT, R0, 0xd1, PT ;  /* 0x000000d10000780c */ /* 0x000fe20003f04270 */
[----:B-1----:R-:W-:Y:S02]  /*b9b0*/  @P3 IMAD.MOV.U32 R6, RZ, RZ, R8 ;  /* 0x000000ffff063224 */ /* 0x002fe400078e0008 */
[----:B------:R-:W-:-:S05]  /*b9c0*/  @P3 IMAD.MOV.U32 R7, RZ, RZ, R9 ;  /* 0x000000ffff073224 */ /* 0x000fca00078e0009 */
[----:B------:R1:W-:Y:S01]  /*b9d0*/  @P3 STG.E.U16 desc[UR44][R6.64+0x192], R29 ;  /* 0x0001921d06003986 */ /* 0x0003e2000c10152c */
[----:B------:R-:W-:-:S03]  /*b9e0*/  ISETP.GT.AND P3, PT, R0, 0xd0, PT ;  /* 0x000000d00000780c */ /* 0x000fc60003f64270 */
[----:B------:R-:W-:Y:S01]  /*b9f0*/  @P4 STG.E.U16 desc[UR44][R4.64+0x190], R30 ;  /* 0x0001901e04004986 */ /* 0x000fe2000c10152c */
[C---:B------:R-:W-:Y:S02]  /*ba00*/  ISETP.GT.AND P4, PT, R3.reuse, RZ, P3 ;  /* 0x000000ff0300720c */ /* 0x040fe40001f84270 */
[C---:B------:R-:W-:Y:S01]  /*ba10*/  ISETP.GT.AND P3, PT, R3.reuse, 0x8, P3 ;  /* 0x000000080300780c */ /* 0x040fe20001f64270 */
[----:B------:R-:W-:Y:S01]  /*ba20*/  @P5 STG.E.U16 desc[UR44][R4.64+0x192], R31 ;  /* 0x0001921f04005986 */ /* 0x000fe2000c10152c */
[C---:B------:R-:W-:Y:S02]  /*ba30*/  ISETP.GT.AND P5, PT, R3.reuse, RZ, P0 ;  /* 0x000000ff0300720c */ /* 0x040fe400007a4270 */
[----:B------:R-:W-:-:S07]  /*ba40*/  ISETP.GT.AND P0, PT, R3, 0x8, P0 ;  /* 0x000000080300780c */ /* 0x000fce0000704270 */
[----:B-1----:R-:W-:Y:S02]  /*ba50*/  @P4 IMAD.MOV.U32 R6, RZ, RZ, R8 ;  /* 0x000000ffff064224 */ /* 0x002fe400078e0008 */
[----:B------:R-:W-:Y:S02]  /*ba60*/  @P4 IMAD.MOV.U32 R7, RZ, RZ, R9 ;  /* 0x000000ffff074224 */ /* 0x000fe400078e0009 */
[----:B------:R-:W-:-:S03]  /*ba70*/  @P3 IMAD.MOV.U32 R2, RZ, RZ, R4 ;  /* 0x000000ffff023224 */ /* 0x000fc600078e0004 */
[----:B------:R1:W-:Y:S01]  /*ba80*/  @P4 STG.E.U16 desc[UR44][R6.64+0x1a0], R32 ;  /* 0x0001a02006004986 */ /* 0x0003e2000c10152c */
[C---:B------:R-:W-:Y:S02]  /*ba90*/  ISETP.GT.AND P4, PT, R3.reuse, RZ, P1 ;  /* 0x000000ff0300720c */ /* 0x040fe40000f84270 */
[----:B------:R-:W-:Y:S01]  /*baa0*/  ISETP.GT.AND P1, PT, R3, 0x8, P1 ;  /* 0x000000080300780c */ /* 0x000fe20000f24270 */
[----:B-1----:R-:W-:Y:S02]  /*bab0*/  @P5 IMAD.MOV.U32 R6, RZ, RZ, R8 ;  /* 0x000000ffff065224 */ /* 0x002fe400078e0008 */
[----:B------:R-:W-:-:S05]  /*bac0*/  @P5 IMAD.MOV.U32 R7, RZ, RZ, R9 ;  /* 0x000000ffff075224 */ /* 0x000fca00078e0009 */
[----:B------:R-:W-:Y:S01]  /*bad0*/  @P5 STG.E.U16 desc[UR44][R6.64+0x1a2], R33 ;  /* 0x0001a22106005986 */ /* 0x000fe2000c10152c */
[C---:B------:R-:W-:Y:S02]  /*bae0*/  ISETP.GT.AND P5, PT, R3.reuse, RZ, P2 ;  /* 0x000000ff0300720c */ /* 0x040fe400017a4270 */
[----:B------:R-:W-:Y:S01]  /*baf0*/  ISETP.GT.AND P2, PT, R3, 0x8, P2 ;  /* 0x000000080300780c */ /* 0x000fe20001744270 */
[----:B------:R-:W-:-:S05]  /*bb00*/  @P3 IMAD.MOV.U32 R3, RZ, RZ, R5 ;  /* 0x000000ffff033224 */ /* 0x000fca00078e0005 */
[----:B------:R1:W-:Y:S02]  /*bb10*/  @P3 STG.E.U16 desc[UR44][R2.64+0x1a0], R34 ;  /* 0x0001a02202003986 */ /* 0x0003e4000c10152c */
[----:B-1----:R-:W-:Y:S02]  /*bb20*/  @P0 IMAD.MOV.U32 R2, RZ, RZ, R4 ;  /* 0x000000ffff020224 */ /* 0x002fe400078e0004 */
[----:B------:R-:W-:-:S05]  /*bb30*/  @P0 IMAD.MOV.U32 R3, RZ, RZ, R5 ;  /* 0x000000ffff030224 */ /* 0x000fca00078e0005 */
[----:B------:R1:W-:Y:S02]  /*bb40*/  @P0 STG.E.U16 desc[UR44][R2.64+0x1a2], R35 ;  /* 0x0001a22302000986 */ /* 0x0003e4000c10152c */
[----:B-1----:R-:W-:Y:S02]  /*bb50*/  @P5 IMAD.MOV.U32 R2, RZ, RZ, R8 ;  /* 0x000000ffff025224 */ /* 0x002fe400078e0008 */
[----:B------:R-:W-:-:S05]  /*bb60*/  @P5 IMAD.MOV.U32 R3, RZ, RZ, R9 ;  /* 0x000000ffff035224 */ /* 0x000fca00078e0009 */
[----:B------:R1:W-:Y:S04]  /*bb70*/  @P5 STG.E.U16 desc[UR44][R2.64+0x1b0], R36 ;  /* 0x0001b02402005986 */ /* 0x0003e8000c10152c */
[----:B------:R2:W-:Y:S01]  /*bb80*/  @P4 STG.E.U16 desc[UR44][R8.64+0x1b2], R37 ;  /* 0x0001b22508004986 */ /* 0x0005e2000c10152c */
[----:B-1----:R-:W-:Y:S02]  /*bb90*/  @P2 IMAD.MOV.U32 R2, RZ, RZ, R4 ;  /* 0x000000ffff022224 */ /* 0x002fe400078e0004 */
[----:B------:R-:W-:-:S05]  /*bba0*/  @P2 IMAD.MOV.U32 R3, RZ, RZ, R5 ;  /* 0x000000ffff032224 */ /* 0x000fca00078e0005 */
[----:B------:R2:W-:Y:S04]  /*bbb0*/  @P2 STG.E.U16 desc[UR44][R2.64+0x1b0], R38 ;  /* 0x0001b02602002986 */ /* 0x0005e8000c10152c */
[----:B------:R2:W-:Y:S02]  /*bbc0*/  @P1 STG.E.U16 desc[UR44][R4.64+0x1b2], R39 ;  /* 0x0001b22704001986 */ /* 0x0005e4000c10152c */
.L_x_254:
[----:B------:R-:W-:Y:S05]  /*bbd0*/  BSYNC B0 ;  /* 0x0000000000007941 */ /* 0x000fea0003800000 */
.L_x_32:
[----:B--2---:R-:W2:Y:S01]  /*bbe0*/  LDL.64 R2, [R1] ;  /* 0x0000000001027983 */ /* 0x004ea20000100a00 */
[----:B------:R-:W-:Y:S01]  /*bbf0*/  ULDC.64 UR4, c[0x0][0x650] ;  /* 0x0001940000047ab9 */ /* 0x000fe20000000a00 */
[----:B------:R2:W-:Y:S01]  /*bc00*/  SYNCS.ARRIVE.TRANS64.A1T0 RZ, [R144+UR42], RZ ;  /* 0x000000ff90ff79a7 */ /* 0x0005e2000810002a */
[----:B01--4-:R-:W-:Y:S01]  /*bc10*/  PRMT R0, RZ, 0x7610, R0 ;  /* 0x00007610ff007816 */ /* 0x013fe20000000000 */
[----:B-----5:R-:W-:Y:S02]  /*bc20*/  IMAD.MOV.U32 R19, RZ, RZ, -0x1 ;  /* 0xffffffffff137424 */ /* 0x020fe400078e00ff */
[----:B------:R-:W-:Y:S01]  /*bc30*/  IMAD.MOV.U32 R22, RZ, RZ, -0x1 ;  /* 0xffffffffff167424 */ /* 0x000fe200078e00ff */
[----:B--2---:R-:W-:-:S04]  /*bc40*/  LEA R18, P0, R2, R18, 0x1 ;  /* 0x0000001202127211 */ /* 0x004fc800078008ff */
[----:B------:R-:W-:Y:S01]  /*bc50*/  LEA.HI.X R17, R2, R17, R23, 0x1, P0 ;  /* 0x0000001102117211 */ /* 0x000fe200000f0c17 */
[----:B------:R-:W-:Y:S01]  /*bc60*/  IMAD.MOV.U32 R2, RZ, RZ, -0x1 ;  /* 0xffffffffff027424 */ /* 0x000fe200078e00ff */
[----:B------:R-:W-:-:S04]  /*bc70*/  ISETP.GE.U32.AND P0, PT, R18, UR4, PT ;  /* 0x0000000412007c0c */ /* 0x000fc8000bf06070 */
[----:B------:R-:W-:-:S13]  /*bc80*/  ISETP.GE.U32.AND.EX P0, PT, R17, UR5, PT, P0 ;  /* 0x0000000511007c0c */ /* 0x000fda000bf06100 */
[----:B------:R-:W-:Y:S05]  /*bc90*/  @P0 BRA `(.L_x_255) ;  /* 0x0000000400700947 */ /* 0x000fea0003800000 */
[----:B------:R-:W0:Y:S01]  /*bca0*/  S2R R10, SR_CTAID.X ;  /* 0x00000000000a7919 */ /* 0x000e220000002500 */
[----:B------:R-:W1:Y:S01]  /*bcb0*/  LDC.64 R8, c[0x0][0x628] ;  /* 0x00018a00ff087b82 */ /* 0x000e620000000a00 */
[----:B------:R-:W-:Y:S01]  /*bcc0*/  ULDC UR4, c[0x0][0x150] ;  /* 0x0000540000047ab9 */ /* 0x000fe20000000800 */
[----:B------:R-:W-:Y:S01]  /*bcd0*/  IMAD.MOV.U32 R6, RZ, RZ, R18 ;  /* 0x000000ffff067224 */ /* 0x000fe200078e0012 */
[----:B------:R-:W2:Y:S01]  /*bce0*/  S2R R20, SR_CTAID.Y ;  /* 0x0000000000147919 */ /* 0x000ea20000002600 */
[----:B------:R-:W-:-:S04]  /*bcf0*/  IMAD.MOV.U32 R7, RZ, RZ, R17 ;  /* 0x000000ffff077224 */ /* 0x000fc800078e0011 */
[----:B------:R-:W4:Y:S08]  /*bd00*/  LDC R15, c[0x0][0x144] ;  /* 0x00005100ff0f7b82 */ /* 0x000f300000000800 */
[----:B------:R-:W2:Y:S08]  /*bd10*/  LDC R0, c[0x0][0x630] ;  /* 0x00018c00ff007b82 */ /* 0x000eb00000000800 */
[----:B------:R-:W2:Y:S01]  /*bd20*/  LDC.64 R12, c[0x0][0x620] ;  /* 0x00018800ff0c7b82 */ /* 0x000ea20000000a00 */
[----:B-1----:R-:W-:-:S04]  /*bd30*/  ISETP.NE.U32.AND P0, PT, R8, RZ, PT ;  /* 0x000000ff0800720c */ /* 0x002fc80003f05070 */
[----:B------:R-:W-:Y:S02]  /*bd40*/  ISETP.NE.AND.EX P0, PT, R9, RZ, PT, P0 ;  /* 0x000000ff0900720c */ /* 0x000fe40003f05300 */
[----:B0-----:R-:W-:-:S05]  /*bd50*/  I2FP.F32.U32 R2, R10 ;  /* 0x0000000a00027245 */ /* 0x001fca0000201000 */
[----:B------:R-:W-:-:S04]  /*bd60*/  FMUL R2, R2, UR4 ;  /* 0x0000000402027c20 */ /* 0x000fc80008400000 */
[----:B------:R0:W1:Y:S02]  /*bd70*/  F2I.U32.TRUNC.NTZ R14, R2 ;  /* 0x00000002000e7305 */ /* 0x000064000020f000 */
[----:B----4-:R-:W-:Y:S05]  /*bd80*/  @!P0 BRA `(.L_x_256) ;  /* 0x0000000000288947 */ /* 0x010fea0003800000 */
[----:B------:R-:W4:Y:S02]  /*bd90*/  LDC R3, c[0x0][0x634] ;  /* 0x00018d00ff037b82 */ /* 0x000f240000000800 */
[----:B----4-:R-:W-:-:S05]  /*bda0*/  IADD3 R7, P0, R18, R3, RZ ;  /* 0x0000000312077210 */ /* 0x010fca0007f1e0ff */
[----:B------:R-:W-:-:S04]  /*bdb0*/  IMAD.X R11, RZ, RZ, R17, P0 ;  /* 0x000000ffff0b7224 */ /* 0x000fc800000e0611 */
[----:B0-----:R-:W-:-:S04]  /*bdc0*/  IMAD.WIDE.U32 R2, R11, R8, RZ ;  /* 0x000000080b027225 */ /* 0x001fc800078e00ff */
[----:B---3--:R-:W-:-:S04]  /*bdd0*/  IMAD.WIDE.U32 R4, P0, R7, R9, R2 ;  /* 0x0000000907047225 */ /* 0x008fc80007800002 */
[----:B------:R-:W-:-:S04]  /*bde0*/  IMAD.WIDE.U32 R2, R7, R8, RZ ;  /* 0x0000000807027225 */ /* 0x000fc800078e00ff */
[----:B------:R-:W-:Y:S01]  /*bdf0*/  IMAD.X R7, RZ, RZ, RZ, P0 ;  /* 0x000000ffff077224 */ /* 0x000fe200000e06ff */
[----:B------:R-:W-:Y:S01]  /*be00*/  IADD3 RZ, P0, R3, R4, RZ ;  /* 0x0000000403ff7210 */ /* 0x000fe20007f1e0ff */
[----:B------:R-:W-:-:S04]  /*be10*/  IMAD.MOV.U32 R6, RZ, RZ, R5 ;  /* 0x000000ffff067224 */ /* 0x000fc800078e0005 */
[----:B------:R-:W-:-:S08]  /*be20*/  IMAD.WIDE.U32.X R6, R11, R9, R6, P0 ;  /* 0x000000090b067225 */ /* 0x000fd000000e0406 */
.L_x_256:
[----:B------:R-:W4:Y:S01]  /*be30*/  LDC.64 R26, c[0x0][0x640] ;  /* 0x00019000ff1a7b82 */ /* 0x000f220000000a00 */
[-C--:B--2---:R-:W-:Y:S01]  /*be40*/  SHF.R.U64 R11, R6, R0.reuse, R7 ;  /* 0x00000000060b7219 */ /* 0x084fe20000001207 */
[----:B------:R-:W-:Y:S01]  /*be50*/  IMAD.MOV.U32 R19, RZ, RZ, R17 ;  /* 0x000000ffff137224 */ /* 0x000fe200078e0011 */
[----:B------:R-:W-:Y:S01]  /*be60*/  SHF.R.U32.HI R0, RZ, R0, R7 ;  /* 0x00000000ff007219 */ /* 0x000fe20000011607 */
[----:B-1----:R-:W-:Y:S01]  /*be70*/  IMAD.MOV R14, RZ, RZ, -R14 ;  /* 0x000000ffff0e7224 */ /* 0x002fe200078e0a0e */
[----:B---3--:R-:W-:Y:S01]  /*be80*/  IADD3 R5, P0, RZ, -R11, RZ ;  /* 0x8000000bff057210 */ /* 0x008fe20007f1e0ff */
[----:B------:R-:W-:Y:S01]  /*be90*/  ULDC UR4, c[0x0][0x154] ;  /* 0x0000550000047ab9 */ /* 0x000fe20000000800 */
[----:B------:R-:W-:Y:S01]  /*bea0*/  IMAD.MOV.U32 R7, RZ, RZ, 0x1 ;  /* 0x00000001ff077424 */ /* 0x000fe200078e00ff */
[----:B------:R-:W1:Y:S01]  /*beb0*/  LDC R4, c[0x0][0x618] ;  /* 0x00018600ff047b82 */ /* 0x000e620000000800 */
[----:B------:R-:W-:Y:S02]  /*bec0*/  IMAD R22, R15, R14, R10 ;  /* 0x0000000e0f167224 */ /* 0x000fe400078e020a */
[----:B------:R-:W-:-:S04]  /*bed0*/  IMAD.X R3, RZ, RZ, ~R0, P0 ;  /* 0x000000ffff037224 */ /* 0x000fc800000e0e00 */
[-C--:B------:R-:W-:Y:S01]  /*bee0*/  IMAD R0, R3, R12.reuse, RZ ;  /* 0x0000000c03007224 */ /* 0x080fe200078e02ff */
[----:B------:R-:W2:Y:S01]  /*bef0*/  LDC R6, c[0x0][0x608] ;  /* 0x00018200ff067b82 */ /* 0x000ea20000000800 */
[----:B0-----:R-:W-:-:S04]  /*bf00*/  IMAD.WIDE.U32 R2, R5, R12, R18 ;  /* 0x0000000c05027225 */ /* 0x001fc800078e0012 */
[----:B------:R-:W-:Y:S01]  /*bf10*/  IMAD R5, R5, R13, R0 ;  /* 0x0000000d05057224 */ /* 0x000fe200078e0200 */
[----:B------:R-:W-:Y:S02]  /*bf20*/  I2FP.F32.U32 R0, R20 ;  /* 0x0000001400007245 */ /* 0x000fe40000201000 */
[----:B------:R-:W0:Y:S01]  /*bf30*/  LDC R24, c[0x0][0x658] ;  /* 0x00019600ff187b82 */ /* 0x000e220000000800 */
[----:B------:R-:W-:Y:S01]  /*bf40*/  IMAD.IADD R3, R3, 0x1, R5 ;  /* 0x0000000103037824 */ /* 0x000fe200078e0205 */
[----:B----4-:R-:W-:Y:S01]  /*bf50*/  ISETP.NE.U32.AND P0, PT, R26, RZ, PT ;  /* 0x000000ff1a00720c */ /* 0x010fe20003f05070 */
[----:B------:R-:W-:Y:S01]  /*bf60*/  FMUL R0, R0, UR4 ;  /* 0x0000000400007c20 */ /* 0x000fe20008400000 */
[----:B------:R-:W-:Y:S02]  /*bf70*/  IMAD.MOV.U32 R5, RZ, RZ, -0x1 ;  /* 0xffffffffff057424 */ /* 0x000fe400078e00ff */
[----:B------:R-:W-:Y:S01]  /*bf80*/  ISETP.NE.AND.EX P0, PT, R27, RZ, PT, P0 ;  /* 0x000000ff1b00720c */ /* 0x000fe20003f05300 */
[----:B------:R3:W4:Y:S01]  /*bf90*/  F2I.U32.TRUNC.NTZ R12, R0 ;  /* 0x00000000000c7305 */ /* 0x000722000020f000 */
[----:B------:R-:W3:Y:S01]  /*bfa0*/  LDC R15, c[0x0][0x148] ;  /* 0x00005200ff0f7b82 */ /* 0x000ee20000000800 */
[----:B-1----:R-:W-:-:S02]  /*bfb0*/  SHF.R.U64 R10, R2, R4, R3 ;  /* 0x00000004020a7219 */ /* 0x002fc40000001203 */
[----:B------:R-:W-:-:S05]  /*bfc0*/  SHF.R.U32.HI R3, RZ, R4, R3 ;  /* 0x00000004ff037219 */ /* 0x000fca0000011603 */
[----:B------:R-:W1:Y:S01]  /*bfd0*/  LDC R14, c[0x0][0x600] ;  /* 0x00018000ff0e7b82 */ /* 0x000e620000000800 */
[-CC-:B--2---:R-:W-:Y:S02]  /*bfe0*/  SHF.R.U64 R8, R10, R6.reuse, R3.reuse ;  /* 0x000000060a087219 */ /* 0x184fe40000001203 */
[----:B------:R-:W-:-:S05]  /*bff0*/  SHF.R.U32.HI R3, RZ, R6, R3 ;  /* 0x00000006ff037219 */ /* 0x000fca0000011603 */
[----:B------:R-:W2:Y:S01]  /*c000*/  LDC R21, c[0x0][0x648] ;  /* 0x00019200ff157b82 */ /* 0x000ea20000000800 */
[-CC-:B0-----:R-:W-:Y:S02]  /*c010*/  SHF.R.U64 R13, R8, R24.reuse, R3.reuse ;  /* 0x00000018080d7219 */ /* 0x181fe40000001203 */
[-C--:B------:R-:W-:Y:S02]  /*c020*/  SHF.L.U32 R5, R5, R24.reuse, RZ ;  /* 0x0000001805057219 */ /* 0x080fe400000006ff */
[-C--:B------:R-:W-:Y:S01]  /*c030*/  SHF.R.U32.HI R3, RZ, R24.reuse, R3 ;  /* 0x00000018ff037219 */ /* 0x080fe20000011603 */
[----:B------:R-:W-:Y:S01]  /*c040*/  IMAD.MOV.U32 R2, RZ, RZ, R13 ;  /* 0x000000ffff027224 */ /* 0x000fe200078e000d */
[----:B------:R-:W-:Y:S01]  /*c050*/  SHF.L.U32 R24, R7, R24, RZ ;  /* 0x0000001807187219 */ /* 0x000fe200000006ff */
[----:B------:R-:W0:Y:S01]  /*c060*/  LDC R25, c[0x0][0x638] ;  /* 0x00018e00ff197b82 */ /* 0x000e220000000800 */
[----:B------:R-:W-:-:S07]  /*c070*/  LOP3.LUT R19, RZ, R5, RZ, 0x33, !PT ;  /* 0x00000005ff137212 */ /* 0x000fce00078e33ff */
[----:B------:R-:W0:Y:S01]  /*c080*/  LDC R28, c[0x0][0x610] ;  /* 0x00018400ff1c7b82 */ /* 0x000e220000000800 */
[----:B----4-:R-:W-:Y:S05]  /*c090*/  @!P0 BRA `(.L_x_257) ;  /* 0x0000000000288947 */ /* 0x010fea0003800000 */
[----:B---3--:R-:W3:Y:S02]  /*c0a0*/  LDC R0, c[0x0][0x64c] ;  /* 0x00019300ff007b82 */ /* 0x008ee40000000800 */
[----:B---3--:R-:W-:-:S05]  /*c0b0*/  IADD3 R7, P0, R13, R0, RZ ;  /* 0x000000000d077210 */ /* 0x008fca0007f1e0ff */
        /* <DEDUP_REMOVED lines=8> */
.L_x_257:
[----:B------:R-:W4:Y:S01]  /*c140*/  LDC R4, c[0x0][0x65c] ;  /* 0x00019700ff047b82 */ /* 0x000f220000000800 */
[----:B--23--:R-:W-:Y:S01]  /*c150*/  SHF.R.U64 R0, R2, R21, R3 ;  /* 0x0000001502007219 */ /* 0x00cfe20000001203 */
[----:B-1----:R-:W-:Y:S01]  /*c160*/  VIADD R3, R14, 0xffffffff ;  /* 0xffffffff0e037836 */ /* 0x002fe20000000000 */
[----:B------:R-:W-:Y:S01]  /*c170*/  LOP3.LUT R19, R8, R19, RZ, 0xc0, !PT ;  /* 0x0000001308137212 */ /* 0x000fe200078ec0ff */
[----:B------:R-:W-:Y:S02]  /*c180*/  IMAD.MOV R12, RZ, RZ, -R12 ;  /* 0x000000ffff0c7224 */ /* 0x000fe400078e0a0c */
[----:B------:R-:W-:Y:S01]  /*c190*/  IMAD.MOV R2, RZ, RZ, -R0 ;  /* 0x000000ffff027224 */ /* 0x000fe200078e0a00 */
[----:B------:R-:W-:Y:S01]  /*c1a0*/  LOP3.LUT R3, R10, R3, RZ, 0xc0, !PT ;  /* 0x000000030a037212 */ /* 0x000fe200078ec0ff */
[----:B------:R-:W-:Y:S02]  /*c1b0*/  IMAD R19, R24, R0, R19 ;  /* 0x0000000018137224 */ /* 0x000fe400078e0213 */
[----:B0-----:R-:W-:-:S04]  /*c1c0*/  IMAD R0, R2, R25, R13 ;  /* 0x0000001902007224 */ /* 0x001fc800078e020d */
[----:B------:R-:W-:Y:S01]  /*c1d0*/  IMAD R2, R0, R14, R3 ;  /* 0x0000000e00027224 */ /* 0x000fe200078e0203 */
[----:B----4-:R-:W-:Y:S01]  /*c1e0*/  ISETP.NE.AND P0, PT, R4, 0x1, PT ;  /* 0x000000010400780c */ /* 0x010fe20003f05270 */
[----:B------:R-:W-:-:S05]  /*c1f0*/  IMAD.MOV.U32 R4, RZ, RZ, 0x1 ;  /* 0x00000001ff047424 */ /* 0x000fca00078e00ff */
[----:B------:R-:W-:-:S07]  /*c200*/  PRMT R0, R4, 0x7610, R0 ;  /* 0x0000761004007816 */ /* 0x000fce0000000000 */
[----:B------:R-:W-:-:S04]  /*c210*/  @P0 IMAD R22, R15, R12, R20 ;  /* 0x0000000c0f160224 */ /* 0x000fc800078e0214 */
[----:B------:R-:W-:-:S05]  /*c220*/  IMAD R19, R19, R28, R22 ;  /* 0x0000001c13137224 */ /* 0x000fca00078e0216 */
[----:B------:R-:W-:Y:S02]  /*c230*/  SEL R22, R2, R19, !P0 ;  /* 0x0000001302167207 */ /* 0x000fe40004000000 */
[----:B------:R-:W-:Y:S01]  /*c240*/  SEL R19, R19, R2, !P0 ;  /* 0x0000000213137207 */ /* 0x000fe20004000000 */
[----:B------:R-:W-:-:S07]  /*c250*/  IMAD.MOV.U32 R2, RZ, RZ, R11 ;  /* 0x000000ffff027224 */ /* 0x000fce00078e000b */
.L_x_255:
[----:B------:R-:W-:Y:S02]  /*c260*/  LOP3.LUT P0, RZ, R0, 0xff, RZ, 0xc0, !PT ;  /* 0x000000ff00ff7812 */ /* 0x000fe4000780c0ff */
[----:B------:R-:W-:-:S11]  /*c270*/  LOP3.LUT R147, R147, 0x1, RZ, 0x3c, !PT ;  /* 0x0000000193937812 */ /* 0x000fd600078e3cff */
[----:B------:R-:W-:Y:S05]  /*c280*/  @P0 BRA `(.L_x_258) ;  /* 0xffffff5000600947 */ /* 0x000fea000383ffff */
[----:B------:R-:W-:Y:S05]  /*c290*/  EXIT ;  /* 0x000000000000794d */ /* 0x000fea0003800000 */
.L_x_13:
[----:B------:R-:W-:-:S08]  /*c2a0*/  ISETP.NE.AND P0, PT, R0, RZ, PT ;  /* 0x000000ff0000720c */ /* 0x000fd00003f05270 */
[----:B0-----:R-:W0:-:S00]  /*c2b0*/  USETMAXREG.DEALLOC.CTAPOOL 0x28 ;  /* 0x00000028000079c8 */ /* 0x001e0000080e0500 */
[----:B------:R-:W-:Y:S05]  /*c2c0*/  @P0 EXIT ;  /* 0x000000000000094d */ /* 0x000fea0003800000 */
[----:B0-----:R-:W-:Y:S01]  /*c2d0*/  LOP3.LUT P0, RZ, R8, 0xff, RZ, 0xc0, !PT ;  /* 0x000000ff08ff7812 */ /* 0x001fe2000780c0ff */
[----:B------:R-:W-:Y:S02]  /*c2e0*/  IMAD.MOV.U32 R0, RZ, RZ, 0x1 ;  /* 0x00000001ff007424 */ /* 0x000fe400078e00ff */
[----:B------:R-:W-:-:S10]  /*c2f0*/  IMAD.MOV.U32 R7, RZ, RZ, RZ ;  /* 0x000000ffff077224 */ /* 0x000fd400078e00ff */
[----:B------:R-:W-:Y:S05]  /*c300*/  @!P0 BRA `(.L_x_259) ;  /* 0x0000000c004c8947 */ /* 0x000fea0003800000 */
[----:B------:R-:W-:Y:S01]  /*c310*/  LOP3.LUT P0, RZ, R4, 0x1f, RZ, 0xc0, !PT ;  /* 0x0000001f04ff7812 */ /* 0x000fe2000780c0ff */
[----:B------:R-:W-:Y:S01]  /*c320*/  ULDC UR5, c[0x0][0x658] ;  /* 0x0001960000057ab9 */ /* 0x000fe20000000800 */
[----:B------:R-:W-:Y:S01]  /*c330*/  UMOV UR6, 0xffffffff ;  /* 0xffffffff00067882 */ /* 0x000fe20000000000 */
[----:B------:R-:W-:Y:S01]  /*c340*/  BSSY B0, `(.L_x_259) ;  /* 0x00000cf000007945 */ /* 0x000fe20003800000 */
[----:B------:R-:W-:Y:S01]  /*c350*/  USHF.L.U32 UR6, UR6, UR5, URZ ;  /* 0x0000000506067299 */ /* 0x000fe2000800063f */
[C---:B------:R-:W-:Y:S01]  /*c360*/  ISETP.NE.AND P2, PT, R3.reuse, RZ, PT ;  /* 0x000000ff0300720c */ /* 0x040fe20003f45270 */
[----:B------:R-:W-:Y:S01]  /*c370*/  UMOV UR7, 0x1 ;  /* 0x0000000100077882 */ /* 0x000fe20000000000 */
[----:B------:R-:W-:Y:S01]  /*c380*/  ISETP.NE.OR P0, PT, R3, RZ, !P0 ;  /* 0x000000ff0300720c */ /* 0x000fe20004705670 */
[----:B------:R-:W-:Y:S01]  /*c390*/  IMAD.MOV.U32 R8, RZ, RZ, 0x1 ;  /* 0x00000001ff087424 */ /* 0x000fe200078e00ff */
[----:B------:R-:W-:Y:S01]  /*c3a0*/  LOP3.LUT R6, R16, 0x2, RZ, 0xfc, !PT ;  /* 0x0000000210067812 */ /* 0x000fe200078efcff */
[----:B------:R-:W-:Y:S01]  /*c3b0*/  IMAD.MOV.U32 R0, RZ, RZ, 0x1 ;  /* 0x00000001ff007424 */ /* 0x000fe200078e00ff */
[----:B------:R-:W-:Y:S01]  /*c3c0*/  ULDC UR4, c[0x0][0x600] ;  /* 0x0001800000047ab9 */ /* 0x000fe20000000800 */
[----:B------:R-:W-:Y:S01]  /*c3d0*/  IMAD.MOV.U32 R7, RZ, RZ, RZ ;  /* 0x000000ffff077224 */ /* 0x000fe200078e00ff */
[----:B------:R-:W-:-:S02]  /*c3e0*/  USHF.L.U32 UR13, UR7, UR5, URZ ;  /* 0x00000005070d7299 */ /* 0x000fc4000800063f */
[----:B------:R-:W-:Y:S02]  /*c3f0*/  UIADD3 UR21, UR38, 0x1, URZ ;  /* 0x0000000126157890 */ /* 0x000fe4000fffe03f */
[----:B------:R-:W-:Y:S02]  /*c400*/  UIADD3 UR4, UR4, -0x1, URZ ;  /* 0xffffffff04047890 */ /* 0x000fe4000fffe03f */
[----:B------:R-:W-:Y:S01]  /*c410*/  ULOP3.LUT UR5, URZ, UR6, URZ, 0x33, !UPT ;  /* 0x000000063f057292 */ /* 0x000fe2000f8e333f */
[----:B------:R-:W-:-:S11]  /*c420*/  ULDC.64 UR22, c[0x0][0x198] ;  /* 0x0000660000167ab9 */ /* 0x000fd60000000a00 */
.L_x_271:
[----:B------:R-:W-:-:S03]  /*c430*/  UMOV UR6, 0xffffffff ;  /* 0xffffffff00067882 */ /* 0x000fc60000000000 */
[----:B------:R-:W-:Y:S05]  /*c440*/  BRA.DIV UR6, `(.L_x_260) ;  /* 0x0000000e06ec7947 */ /* 0x000fea000b800000 */
[----:B------:R-:W-:-:S13]  /*c450*/  ELECT P6, URZ, PT ;  /* 0x00000000003f782f */ /* 0x000fda00038c0000 */
.L_x_283:
[----:B------:R-:W0:Y:S01]  /*c460*/  LDC R3, c[0x0][0x28c] ;  /* 0x0000a300ff037b82 */ /* 0x000e220000000800 */
[----:B------:R-:W-:Y:S01]  /*c470*/  BSSY B1, `(.L_x_261) ;  /* 0x0000043000017945 */ /* 0x000fe20003800000 */
[----:B0-----:R-:W-:-:S13]  /*c480*/  ISETP.LT.OR P6, PT, R3, 0x1, !P6 ;  /* 0x000000010300780c */ /* 0x001fda00077c1670 */
[----:B------:R-:W-:Y:S05]  /*c490*/  @P6 BRA `(.L_x_262) ;  /* 0x0000000400006947 */ /* 0x000fea0003800000 */
[----:B------:R-:W-:Y:S02]  /*c4a0*/  IMAD.SHL.U32 R19, R19, 0x40, RZ ;  /* 0x0000004013137824 */ /* 0x000fe400078e00ff */
[----:B------:R-:W-:Y:S02]  /*c4b0*/  IMAD R22, R22, 0xe0, RZ ;  /* 0x000000e016167824 */ /* 0x000fe400078e02ff */
[----:B------:R-:W-:Y:S02]  /*c4c0*/  IMAD.MOV.U32 R12, RZ, RZ, RZ ;  /* 0x000000ffff0c7224 */ /* 0x000fe400078e00ff */
[----:B------:R-:W-:Y:S02]  /*c4d0*/  IMAD.U32 R13, RZ, RZ, UR21 ;  /* 0x00000015ff0d7e24 */ /* 0x000fe4000f8e00ff */
[----:B------:R-:W-:Y:S02]  /*c4e0*/  IMAD.MOV.U32 R3, RZ, RZ, R0 ;  /* 0x000000ffff037224 */ /* 0x000fe400078e0000 */
[----:B------:R-:W-:-:S07]  /*c4f0*/  IMAD.MOV.U32 R4, RZ, RZ, R7 ;  /* 0x000000ffff047224 */ /* 0x000fce00078e0007 */
.L_x_266:
[----:B------:R-:W0:Y:S01]  /*c500*/  S2R R10, SR_CgaCtaId ;  /* 0x00000000000a7919 */ /* 0x000e220000008800 */
[----:B------:R-:W-:Y:S01]  /*c510*/  MOV R5, 0x400 ;  /* 0x0000040000057802 */ /* 0x000fe20000000f00 */
[----:B------:R-:W1:Y:S03]  /*c520*/  @!P2 LDC R9, c[0x0][0x500] ;  /* 0x00014000ff09ab82 */ /* 0x000e660000000800 */
[----:B0-----:R-:W-:Y:S02]  /*c530*/  LEA R11, R10, R5, 0x18 ;  /* 0x000000050a0b7211 */ /* 0x001fe400078ec0ff */
[----:B------:R-:W-:-:S03]  /*c540*/  SHF.L.U32 R5, R3, 0x1f, RZ ;  /* 0x0000001f03057819 */ /* 0x000fc600000006ff */
[----:B------:R-:W-:-:S04]  /*c550*/  IMAD R10, R4, 0x8, R11 ;  /* 0x00000008040a7824 */ /* 0x000fc800078e020b */
[----:B------:R-:W0:Y:S02]  /*c560*/  SYNCS.PHASECHK.TRANS64.TRYWAIT P1, [R10+URZ+0x18], R5 ;  /* 0x000018050a0075a7 */ /* 0x000e24000802017f */
[----:B01----:R-:W-:Y:S05]  /*c570*/  @!P1 BRA `(.L_x_263) ;  /* 0x0000000c00c09947 */ /* 0x003fea0003800000 */
.L_x_284:
[----:B0-----:R-:W-:Y:S01]  /*c580*/  PRMT R5, R6, 0x9910, RZ ;  /* 0x0000991006057816 */ /* 0x001fe200000000ff */
[----:B------:R0:W-:Y:S03]  /*c590*/  @!P2 SYNCS.ARRIVE.TRANS64 RZ, [R10+URZ], R9 ;  /* 0x000000090affa9a7 */ /* 0x0001e6000800003f */
[----:B------:R-:W-:-:S13]  /*c5a0*/  ISETP.NE.AND P1, PT, R5, 0x2, PT ;  /* 0x000000020500780c */ /* 0x000fda0003f25270 */
[----:B0-----:R-:W-:Y:S05]  /*c5b0*/  @P1 BRA `(.L_x_264) ;  /* 0x0000000000041947 */ /* 0x001fea0003800000 */
[----:B------:R-:W-:Y:S01]  /*c5c0*/  BPT.TRAP 0x1 ;  /* 0x000000040000795c */ /* 0x000fe20000300000 */
.L_x_264:
[----:B------:R-:W-:Y:S05]  /*c5d0*/  @P0 BRA `(.L_x_265) ;  /* 0x0000000000040947 */ /* 0x000fea0003800000 */
[----:B------:R-:W-:Y:S01]  /*c5e0*/  BPT.TRAP 0x1 ;  /* 0x000000040000795c */ /* 0x000fe20000300000 */
.L_x_265:
[--C-:B------:R-:W-:Y:S01]  /*c5f0*/  IMAD R5, R4, 0x4000, R11.reuse ;  /* 0x0000400004057824 */ /* 0x100fe200078e020b */
[----:B------:R-:W-:Y:S01]  /*c600*/  R2UR UR34, R12 ;  /* 0x000000000c2272ca */ /* 0x000fe200000e0000 */
[----:B------:R-:W-:Y:S01]  /*c610*/  IMAD R11, R4, 0xe000, R11 ;  /* 0x0000e000040b7824 */ /* 0x000fe200078e020b */
[----:B------:R-:W-:Y:S01]  /*c620*/  R2UR UR33, R10 ;  /* 0x000000000a2172ca */ /* 0x000fe200000e0000 */
[----:B------:R-:W-:Y:S01]  /*c630*/  VIADD R13, R13, 0xffffffff ;  /* 0xffffffff0d0d7836 */ /* 0x000fe20000000000 */
[----:B------:R-:W-:Y:S01]  /*c640*/  R2UR UR24, R5 ;  /* 0x00000000051872ca */ /* 0x000fe200000e0000 */
[----:B------:R-:W-:Y:S01]  /*c650*/  UIADD3 UR6, UP0, UR22, 0xf0, URZ ;  /* 0x000000f016067890 */ /* 0x000fe2000ff1e03f */
[----:B------:R-:W-:Y:S01]  /*c660*/  R2UR UR8, R11 ;  /* 0x000000000b0872ca */ /* 0x000fe200000e0000 */
[----:B------:R-:W-:Y:S01]  /*c670*/  UIADD3 UR30, UP1, UR22, 0x1f0, URZ ;  /* 0x000001f0161e7890 */ /* 0x000fe2000ff3e03f */
[----:B------:R-:W-:Y:S01]  /*c680*/  R2UR UR36, R2 ;  /* 0x00000000022472ca */ /* 0x000fe200000e0000 */
[----:B------:R-:W-:Y:S01]  /*c690*/  UIADD3.X UR7, URZ, UR23, URZ, UP0, !UPT ;  /* 0x000000173f077290 */ /* 0x000fe200087fe43f */
[----:B------:R-:W-:Y:S01]  /*c6a0*/  R2UR UR35, R19 ;  /* 0x00000000132372ca */ /* 0x000fe200000e0000 */
[----:B------:R-:W-:Y:S01]  /*c6b0*/  UIADD3.X UR31, URZ, UR23, URZ, UP1, !UPT ;  /* 0x000000173f1f7290 */ /* 0x000fe20008ffe43f */
[----:B------:R-:W-:Y:S01]  /*c6c0*/  R2UR UR19, R22 ;  /* 0x00000000161372ca */ /* 0x000fe200000e0000 */
[----:B------:R-:W-:Y:S01]  /*c6d0*/  UIADD3 UR26, UR34, 0x40, URZ ;  /* 0x00000040221a7890 */ /* 0x000fe2000fffe03f */
[----:B------:R-:W-:Y:S01]  /*c6e0*/  ISETP.GT.AND P3, PT, R13, 0x1, PT ;  /* 0x000000010d00780c */ /* 0x000fe20003f64270 */
[----:B------:R-:W-:Y:S01]  /*c6f0*/  VIADD R4, R4, 0x1 ;  /* 0x0000000104047836 */ /* 0x000fe20000000000 */
[----:B------:R-:W-:Y:S01]  /*c700*/  UMOV UR14, 0x0 ;  /* 0x00000000000e7882 */ /* 0x000fe20000000000 */
[----:B------:R-:W-:Y:S01]  /*c710*/  UIADD3 UR32, UR24, 0x100, URZ ;  /* 0x0000010018207890 */ /* 0x000fe2000fffe03f */
[----:B------:R-:W-:Y:S01]  /*c720*/  VIADD R12, R12, 0x80 ;  /* 0x000000800c0c7836 */ /* 0x000fe20000000000 */
[----:B------:R-:W-:Y:S01]  /*c730*/  UIADD3 UR24, UR24, 0x2100, URZ ;  /* 0x0000210018187890 */ /* 0x000fe2000fffe03f */
[----:B------:R-:W-:Y:S01]  /*c740*/  ISETP.NE.AND P1, PT, R4, 0x3, PT ;  /* 0x000000030400780c */ /* 0x000fe20003f25270 */
[----:B------:R-:W-:-:S02]  /*c750*/  UIADD3 UR16, UR8, 0xc100, URZ ;  /* 0x0000c10008107890 */ /* 0x000fc4000fffe03f */
[----:B------:R-:W-:Y:S01]  /*c760*/  UIADD3 UR8, UR8, 0x13100, URZ ;  /* 0x0001310008087890 */ /* 0x000fe2000fffe03f */
[----:B------:R-:W-:Y:S01]  /*c770*/  SEL R10, RZ, 0x1, P1 ;  /* 0x00000001ff0a7807 */ /* 0x000fe20000800000 */
[----:B------:R-:W-:Y:S01]  /*c780*/  UMOV UR15, 0x10000000 ;  /* 0x10000000000f7882 */ /* 0x000fe20000000000 */
[----:B------:R-:W-:Y:S01]  /*c790*/  UMOV UR25, UR33 ;  /* 0x0000002100197c82 */ /* 0x000fe20008000000 */
[----:B------:R-:W-:Y:S01]  /*c7a0*/  UMOV UR28, UR36 ;  /* 0x00000024001c7c82 */ /* 0x000fe20008000000 */
[----:B------:R-:W-:Y:S01]  /*c7b0*/  UMOV UR27, UR35 ;  /* 0x00000023001b7c82 */ /* 0x000fe20008000000 */
[----:B------:R-:W-:Y:S01]  /*c7c0*/  UMOV UR17, UR33 ;  /* 0x0000002100117c82 */ /* 0x000fe20008000000 */
[----:B------:R-:W-:Y:S01]  /*c7d0*/  UMOV UR18, UR34 ;  /* 0x0000002200127c82 */ /* 0x000fe20008000000 */
[----:B------:R-:W-:Y:S01]  /*c7e0*/  UMOV UR20, UR36 ;  /* 0x0000002400147c82 */ /* 0x000fe20008000000 */
[----:B------:R0:W-:Y:S01]  /*c7f0*/  UTMALDG.3D [UR32], [UR6], desc[UR14] ;  /* 0x00000e20060075b4 */ /* 0x0001e20008011000 */
[----:B------:R-:W-:Y:S01]  /*c800*/  UMOV UR9, UR33 ;  /* 0x0000002100097c82 */ /* 0x000fe20008000000 */
[----:B------:R-:W-:Y:S01]  /*c810*/  UMOV UR11, UR19 ;  /* 0x00000013000b7c82 */ /* 0x000fe20008000000 */
[----:B------:R-:W-:Y:S01]  /*c820*/  UMOV UR12, UR36 ;  /* 0x00000024000c7c82 */ /* 0x000fe20008000000 */
[----:B------:R-:W-:Y:S01]  /*c830*/  UMOV UR10, UR26 ;  /* 0x0000001a000a7c82 */ /* 0x000fe20008000000 */
[----:B------:R-:W-:-:S02]  /*c840*/  LOP3.LUT R3, R3, R10, RZ, 0x3c, !PT ;  /* 0x0000000a03037212 */ /* 0x000fc400078e3cff */
[----:B------:R-:W-:Y:S01]  /*c850*/  SEL R4, R4, RZ, P1 ;  /* 0x000000ff04047207 */ /* 0x000fe20000800000 */
[----:B------:R0:W-:Y:S01]  /*c860*/  UTMALDG.3D [UR24], [UR6], desc[UR14] ;  /* 0x00000e18060075b4 */ /* 0x0001e20008011000 */
[----:B------:R0:W-:Y:S01]  /*c870*/  UTMALDG.3D [UR16], [UR30], desc[UR14] ;  /* 0x00000e101e0075b4 */ /* 0x0001e20008011000 */
[----:B------:R0:W-:Y:S02]  /*c880*/  UTMALDG.3D [UR8], [UR30], desc[UR14] ;  /* 0x00000e081e0075b4 */ /* 0x0001e40008011000 */
[----:B0-----:R-:W-:Y:S05]  /*c890*/  @P3 BRA `(.L_x_266) ;  /* 0xfffffffc00183947 */ /* 0x001fea000383ffff */
.L_x_262:
[----:B------:R-:W-:Y:S05]  /*c8a0*/  BSYNC B1 ;  /* 0x0000000000017941 */ /* 0x000fea0003800000 */
.L_x_261:
[----:B------:R-:W2:Y:S01]  /*c8b0*/  LDL.64 R10, [R1] ;  /* 0x00000000010a7983 */ /* 0x000ea20000100a00 */
[----:B------:R-:W-:Y:S01]  /*c8c0*/  LOP3.LUT P4, RZ, R8, 0xff, RZ, 0xc0, !PT ;  /* 0x000000ff08ff7812 */ /* 0x000fe2000788c0ff */
[----:B------:R-:W-:Y:S01]  /*c8d0*/  VIADD R4, R7, UR38 ;  /* 0x0000002607047c36 */ /* 0x000fe20008000000 */
[----:B------:R-:W-:Y:S01]  /*c8e0*/  ULDC.64 UR6, c[0x0][0x650] ;  /* 0x0001940000067ab9 */ /* 0x000fe20000000a00 */
[----:B------:R-:W-:Y:S01]  /*c8f0*/  IMAD.U32 R7, RZ, RZ, UR38 ;  /* 0x00000026ff077e24 */ /* 0x000fe2000f8e00ff */
[----:B------:R-:W-:Y:S01]  /*c900*/  UISETP.GE.U32.AND UP0, UPT, UR38, 0x3, UPT ;  /* 0x000000032600788c */ /* 0x000fe2000bf06070 */
[----:B------:R-:W-:Y:S01]  /*c910*/  BSSY B1, `(.L_x_267) ;  /* 0x000006f000017945 */ /* 0x000fe20003800000 */
[----:B------:R-:W-:Y:S01]  /*c920*/  ISETP.GT.U32.AND P1, PT, R4, 0x2, PT ;  /* 0x000000020400780c */ /* 0x000fe20003f24070 */
[----:B------:R-:W-:Y:S01]  /*c930*/  IMAD.MOV.U32 R19, RZ, RZ, -0x1 ;  /* 0xffffffffff137424 */ /* 0x000fe200078e00ff */
[----:B------:R-:W-:Y:S01]  /*c940*/  PRMT R8, RZ, 0x7610, R8 ;  /* 0x00007610ff087816 */ /* 0x000fe20000000008 */
[----:B------:R-:W-:Y:S01]  /*c950*/  IMAD.MOV.U32 R22, RZ, RZ, -0x1 ;  /* 0xffffffffff167424 */ /* 0x000fe200078e00ff */
[----:B------:R-:W-:-:S02]  /*c960*/  ISETP.LT.U32.AND P1, PT, R7, 0x3, P1 ;  /* 0x000000030700780c */ /* 0x000fc40000f21070 */
[----:B------:R-:W-:Y:S01]  /*c970*/  PLOP3.LUT P3, PT, PT, PT, UP0, 0x80, 0x0 ;  /* 0x000000000000781c */ /* 0x000fe20003f6f008 */
[----:B------:R-:W0:Y:S01]  /*c980*/  @P4 S2R R3, SR_CgaCtaId ;  /* 0x0000000000034919 */ /* 0x000e220000008800 */
[----:B------:R-:W-:-:S04]  /*c990*/  @P4 MOV R2, 0x400 ;  /* 0x0000040000024802 */ /* 0x000fc80000000f00 */
[----:B0-----:R-:W-:Y:S01]  /*c9a0*/  @P4 LEA R5, R3, R2, 0x18 ;  /* 0x0000000203054211 */ /* 0x001fe200078ec0ff */
[----:B------:R-:W-:-:S03]  /*c9b0*/  IMAD.WIDE.U32 R2, R4, -0x55555555, RZ ;  /* 0xaaaaaaab04027825 */ /* 0x000fc600078e00ff */
[----:B------:R0:W-:Y:S01]  /*c9c0*/  @P4 SYNCS.ARRIVE.TRANS64.A1T0 RZ, [R5+URZ+0x68], RZ ;  /* 0x000068ff05ff49a7 */ /* 0x0001e2000810003f */
[----:B------:R-:W-:Y:S01]  /*c9d0*/  IMAD.MOV.U32 R2, RZ, RZ, -0x1 ;  /* 0xffffffffff027424 */ /* 0x000fe200078e00ff */
[----:B0-----:R-:W-:Y:S02]  /*c9e0*/  SHF.R.U32.HI R5, RZ, 0x1, R3 ;  /* 0x00000001ff057819 */ /* 0x001fe40000011603 */
[----:B------:R-:W-:-:S03]  /*c9f0*/  SEL R3, RZ, 0x1, !P1 ;  /* 0x00000001ff037807 */ /* 0x000fc60004800000 */
[----:B------:R-:W-:Y:S01]  /*ca00*/  IMAD R7, R5, -0x3, R4 ;  /* 0xfffffffd05077824 */ /* 0x000fe200078e0204 */
[----:B------:R-:W-:Y:S02]  /*ca10*/  LOP3.LUT R0, R0, R3, RZ, 0x3c, !PT ;  /* 0x0000000300007212 */ /* 0x000fe400078e3cff */
[----:B------:R-:W-:Y:S02]  /*ca20*/  PRMT R3, RZ, 0x7610, R3 ;  /* 0x00007610ff037816 */ /* 0x000fe40000000003 */
[----:B------:R-:W-:Y:S02]  /*ca30*/  @P3 LOP3.LUT R0, R0, 0x1, R5, 0x78, !PT ;  /* 0x0000000100003812 */ /* 0x000fe400078e7805 */
[----:B--2---:R-:W-:-:S04]  /*ca40*/  IADD3 R18, P4, R18, R10, RZ ;  /* 0x0000000a12127210 */ /* 0x004fc80007f9e0ff */
[----:B------:R-:W-:Y:S01]  /*ca50*/  ISETP.GE.U32.AND P1, PT, R18, UR6, PT ;  /* 0x0000000612007c0c */ /* 0x000fe2000bf26070 */
[----:B------:R-:W-:-:S05]  /*ca60*/  IMAD.X R17, R17, 0x1, R23, P4 ;  /* 0x0000000111117824 */ /* 0x000fca00020e0617 */
[----:B------:R-:W-:-:S13]  /*ca70*/  ISETP.GE.U32.AND.EX P1, PT, R17, UR7, PT, P1 ;  /* 0x0000000711007c0c */ /* 0x000fda000bf26110 */
[----:B------:R-:W-:Y:S05]  /*ca80*/  @P1 BRA `(.L_x_268) ;  /* 0x00000004005c1947 */ /* 0x000fea0003800000 */
[----:B------:R-:W0:Y:S01]  /*ca90*/  S2R R11, SR_CTAID.X ;  /* 0x00000000000b7919 */ /* 0x000e220000002500 */
[----:B------:R-:W-:Y:S01]  /*caa0*/  ULDC.64 UR6, c[0x0][0x628] ;  /* 0x00018a0000067ab9 */ /* 0x000fe20000000a00 */
[----:B------:R-:W1:Y:S01]  /*cab0*/  LDC R12, c[0x0][0x144] ;  /* 0x00005100ff0c7b82 */ /* 0x000e620000000800 */
[----:B------:R-:W-:Y:S01]  /*cac0*/  ISETP.NE.U32.AND P1, PT, RZ, UR6, PT ;  /* 0x00000006ff007c0c */ /* 0x000fe2000bf25070 */
[----:B------:R-:W2:Y:S01]  /*cad0*/  S2R R9, SR_CTAID.Y ;  /* 0x0000000000097919 */ /* 0x000ea20000002600 */
[----:B------:R-:W-:Y:S01]  /*cae0*/  ULDC UR8, c[0x0][0x150] ;  /* 0x0000540000087ab9 */ /* 0x000fe20000000800 */
[----:B------:R-:W-:Y:S01]  /*caf0*/  ULDC UR9, c[0x0][0x630] ;  /* 0x00018c0000097ab9 */ /* 0x000fe20000000800 */
[----:B------:R-:W-:Y:S01]  /*cb00*/  ISETP.NE.AND.EX P1, PT, RZ, UR7, PT, P1 ;  /* 0x00000007ff007c0c */ /* 0x000fe2000bf25310 */
[----:B------:R-:W-:Y:S01]  /*cb10*/  IMAD.MOV.U32 R2, RZ, RZ, R18 ;  /* 0x000000ffff027224 */ /* 0x000fe200078e0012 */
[----:B0-----:R-:W-:-:S05]  /*cb20*/  I2FP.F32.U32 R3, R11 ;  /* 0x0000000b00037245 */ /* 0x001fca0000201000 */
[----:B------:R-:W-:Y:S01]  /*cb30*/  FMUL R14, R3, UR8 ;  /* 0x00000008030e7c20 */ /* 0x000fe20008400000 */
[----:B------:R-:W-:-:S05]  /*cb40*/  IMAD.MOV.U32 R3, RZ, RZ, R17 ;  /* 0x000000ffff037224 */ /* 0x000fca00078e0011 */
[----:B--2---:R-:W-:Y:S05]  /*cb50*/  @!P1 BRA `(.L_x_269) ;  /* 0x0000000000289947 */ /* 0x004fea0003800000 */
[----:B------:R-:W-:Y:S02]  /*cb60*/  ULDC UR8, c[0x0][0x634] ;  /* 0x00018d0000087ab9 */ /* 0x000fe40000000800 */
[----:B------:R-:W-:-:S05]  /*cb70*/  IADD3 R3, P1, R18, UR8, RZ ;  /* 0x0000000812037c10 */ /* 0x000fca000ff3e0ff */
[----:B------:R-:W-:-:S04]  /*cb80*/  IMAD.X R13, RZ, RZ, R17, P1 ;  /* 0x000000ffff0d7224 */ /* 0x000fc800008e0611 */
[----:B------:R-:W-:-:S04]  /*cb90*/  IMAD.WIDE.U32 R4, R13, UR6, RZ ;  /* 0x000000060d047c25 */ /* 0x000fc8000f8e00ff */
[----:B------:R-:W-:-:S04]  /*cba0*/  IMAD.WIDE.U32 R4, P1, R3, UR7, R4 ;  /* 0x0000000703047c25 */ /* 0x000fc8000f820004 */
[----:B------:R-:W-:-:S04]  /*cbb0*/  IMAD.WIDE.U32 R2, R3, UR6, RZ ;  /* 0x0000000603027c25 */ /* 0x000fc8000f8e00ff */
[----:B------:R-:W-:Y:S01]  /*cbc0*/  IMAD.MOV.U32 R2, RZ, RZ, R5 ;  /* 0x000000ffff027224 */ /* 0x000fe200078e0005 */
[----:B------:R-:W-:Y:S01]  /*cbd0*/  IADD3 RZ, P3, R3, R4, RZ ;  /* 0x0000000403ff7210 */ /* 0x000fe20007f7e0ff */
[----:B------:R-:W-:-:S04]  /*cbe0*/  IMAD.X R3, RZ, RZ, RZ, P1 ;  /* 0x000000ffff037224 */ /* 0x000fc800008e06ff */
[----:B------:R-:W-:-:S08]  /*cbf0*/  IMAD.WIDE.U32.X R2, R13, UR7, R2, P3 ;  /* 0x000000070d027c25 */ /* 0x000fd000098e0402 */
.L_x_269:
[--C-:B------:R-:W-:Y:S01]  /*cc00*/  SHF.R.U64 R10, R2, UR9, R3.reuse ;  /* 0x00000009020a7c19 */ /* 0x100fe20008001203 */
[----:B------:R-:W0:Y:S01]  /*cc10*/  F2I.U32.TRUNC.NTZ R14, R14 ;  /* 0x0000000e000e7305 */ /* 0x000e22000020f000 */
[----:B------:R-:W-:Y:S01]  /*cc20*/  SHF.R.U32.HI R2, RZ, UR9, R3 ;  /* 0x00000009ff027c19 */ /* 0x000fe20008011603 */
[----:B------:R-:W-:Y:S01]  /*cc30*/  ULDC.64 UR6, c[0x0][0x620] ;  /* 0x0001880000067ab9 */ /* 0x000fe20000000a00 */
[----:B------:R-:W-:Y:S01]  /*cc40*/  IADD3 R5, P1, RZ, -R10, RZ ;  /* 0x8000000aff057210 */ /* 0x000fe20007f3e0ff */
[----:B------:R-:W-:Y:S01]  /*cc50*/  IMAD.MOV.U32 R3, RZ, RZ, R17 ;  /* 0x000000ffff037224 */ /* 0x000fe200078e0011 */
[----:B------:R-:W-:-:S03]  /*cc60*/  ULDC.64 UR8, c[0x0][0x640] ;  /* 0x0001900000087ab9 */ /* 0x000fc60000000a00 */
[----:B------:R-:W-:Y:S01]  /*cc70*/  IMAD.X R2, RZ, RZ, ~R2, P1 ;  /* 0x000000ffff027224 */ /* 0x000fe200008e0e02 */
[----:B------:R-:W-:-:S03]  /*cc80*/  ISETP.NE.U32.AND P1, PT, RZ, UR8, PT ;  /* 0x00000008ff007c0c */ /* 0x000fc6000bf25070 */
[----:B------:R-:W-:Y:S01]  /*cc90*/  IMAD R4, R2, UR6, RZ ;  /* 0x0000000602047c24 */ /* 0x000fe2000f8e02ff */
[----:B------:R-:W-:Y:S01]  /*cca0*/  ISETP.NE.AND.EX P1, PT, RZ, UR9, PT, P1 ;  /* 0x00000009ff007c0c */ /* 0x000fe2000bf25310 */
[----:B------:R-:W-:-:S04]  /*ccb0*/  IMAD.MOV.U32 R2, RZ, RZ, R18 ;  /* 0x000000ffff027224 */ /* 0x000fc800078e0012 */
[----:B------:R-:W-:Y:S01]  /*ccc0*/  IMAD.WIDE.U32 R2, R5, UR6, R2 ;  /* 0x0000000605027c25 */ /* 0x000fe2000f8e0002 */
[----:B------:R-:W-:-:S03]  /*ccd0*/  ULDC UR6, c[0x0][0x618] ;  /* 0x0001860000067ab9 */ /* 0x000fc60000000800 */
[----:B------:R-:W-:Y:S01]  /*cce0*/  IMAD R5, R5, UR7, R4 ;  /* 0x0000000705057c24 */ /* 0x000fe2000f8e0204 */
[----:B------:R-:W-:Y:S01]  /*ccf0*/  ULDC UR7, c[0x0][0x154] ;  /* 0x0000550000077ab9 */ /* 0x000fe20000000800 */
[----:B0-----:R-:W-:Y:S02]  /*cd00*/  IMAD.MOV R4, RZ, RZ, -R14 ;  /* 0x000000ffff047224 */ /* 0x001fe400078e0a0e */
[----:B------:R-:W0:Y:S01]  /*cd10*/  LDC R14, c[0x0][0x148] ;  /* 0x00005200ff0e7b82 */ /* 0x000e220000000800 */
[----:B------:R-:W-:Y:S02]  /*cd20*/  IMAD.IADD R3, R3, 0x1, R5 ;  /* 0x0000000103037824 */ /* 0x000fe400078e0205 */
[----:B-1----:R-:W-:Y:S01]  /*cd30*/  IMAD R11, R12, R4, R11 ;  /* 0x000000040c0b7224 */ /* 0x002fe200078e020b */
[----:B------:R-:W-:Y:S02]  /*cd40*/  I2FP.F32.U32 R4, R9 ;  /* 0x0000000900047245 */ /* 0x000fe40000201000 */
[----:B------:R-:W-:-:S02]  /*cd50*/  SHF.R.U64 R12, R2, UR6, R3 ;  /* 0x00000006020c7c19 */ /* 0x000fc40008001203 */
[----:B------:R-:W-:Y:S01]  /*cd60*/  SHF.R.U32.HI R3, RZ, UR6, R3 ;  /* 0x00000006ff037c19 */ /* 0x000fe20008011603 */
[----:B------:R-:W-:Y:S01]  /*cd70*/  FMUL R4, R4, UR7 ;  /* 0x0000000704047c20 */ /* 0x000fe20008400000 */
[----:B------:R-:W-:Y:S02]  /*cd80*/  ULDC UR6, c[0x0][0x608] ;  /* 0x0001820000067ab9 */ /* 0x000fe40000000800 */
[--C-:B------:R-:W-:Y:S01]  /*cd90*/  SHF.R.U64 R15, R12, UR6, R3.reuse ;  /* 0x000000060c0f7c19 */ /* 0x100fe20008001203 */
[----:B------:R1:W2:Y:S01]  /*cda0*/  F2I.U32.TRUNC.NTZ R20, R4 ;  /* 0x0000000400147305 */ /* 0x0002a2000020f000 */
[----:B------:R-:W-:Y:S01]  /*cdb0*/  SHF.R.U32.HI R2, RZ, UR6, R3 ;  /* 0x00000006ff027c19 */ /* 0x000fe20008011603 */
[----:B------:R-:W-:-:S03]  /*cdc0*/  ULDC UR6, c[0x0][0x658] ;  /* 0x0001960000067ab9 */ /* 0x000fc60000000800 */
[--C-:B------:R-:W-:Y:S02]  /*cdd0*/  SHF.R.U64 R13, R15, UR6, R2.reuse ;  /* 0x000000060f0d7c19 */ /* 0x100fe40008001202 */
[----:B------:R-:W-:-:S03]  /*cde0*/  SHF.R.U32.HI R19, RZ, UR6, R2 ;  /* 0x00000006ff137c19 */ /* 0x000fc60008011602 */
[----:B------:R-:W-:Y:S02]  /*cdf0*/  IMAD.MOV.U32 R2, RZ, RZ, R13 ;  /* 0x000000ffff027224 */ /* 0x000fe400078e000d */
[----:B------:R-:W-:Y:S01]  /*ce00*/  IMAD.MOV.U32 R3, RZ, RZ, R19 ;  /* 0x000000ffff037224 */ /* 0x000fe200078e0013 */
[----:B-1----:R-:W-:Y:S06]  /*ce10*/  @!P1 BRA `(.L_x_270) ;  /* 0x0000000000289947 */ /* 0x002fec0003800000 */
        /* <DEDUP_REMOVED lines=10> */
.L_x_270:
[----:B------:R-:W1:Y:S01]  /*cec0*/  LDC R4, c[0x0][0x65c] ;  /* 0x00019700ff047b82 */ /* 0x000e620000000800 */
[----:B------:R-:W-:Y:S01]  /*ced0*/  ULDC UR6, c[0x0][0x648] ;  /* 0x0001920000067ab9 */ /* 0x000fe20000000800 */
[----:B------:R-:W-:Y:S01]  /*cee0*/  LOP3.LUT R15, R15, UR5, RZ, 0xc0, !PT ;  /* 0x000000050f0f7c12 */ /* 0x000fe2000f8ec0ff */
[----:B--2---:R-:W-:Y:S01]  /*cef0*/  IMAD.MOV R20, RZ, RZ, -R20 ;  /* 0x000000ffff147224 */ /* 0x004fe200078e0a14 */
[----:B------:R-:W-:Y:S01]  /*cf00*/  SHF.R.U64 R2, R2, UR6, R3 ;  /* 0x0000000602027c19 */ /* 0x000fe20008001203 */
[----:B------:R-:W-:Y:S01]  /*cf10*/  ULDC UR6, c[0x0][0x638] ;  /* 0x00018e0000067ab9 */ /* 0x000fe20000000800 */
[----:B------:R-:W-:Y:S01]  /*cf20*/  LOP3.LUT R12, R12, UR4, RZ, 0xc0, !PT ;  /* 0x000000040c0c7c12 */ /* 0x000fe2000f8ec0ff */
[----:B------:R-:W-:Y:S01]  /*cf30*/  ULDC UR7, c[0x0][0x610] ;  /* 0x0001840000077ab9 */ /* 0x000fe20000000800 */
[----:B------:R-:W-:Y:S01]  /*cf40*/  IMAD.MOV.U32 R3, RZ, RZ, 0x1 ;  /* 0x00000001ff037424 */ /* 0x000fe200078e00ff */
[----:B-1----:R-:W-:Y:S01]  /*cf50*/  ISETP.NE.AND P1, PT, R4, 0x1, PT ;  /* 0x000000010400780c */ /* 0x002fe20003f25270 */
[----:B------:R-:W-:-:S02]  /*cf60*/  IMAD.MOV R4, RZ, RZ, -R2 ;  /* 0x000000ffff047224 */ /* 0x000fc400078e0a02 */
[----:B------:R-:W-:Y:S02]  /*cf70*/  IMAD R2, R2, UR13, R15 ;  /* 0x0000000d02027c24 */ /* 0x000fe4000f8e020f */
[----:B------:R-:W-:Y:S01]  /*cf80*/  IMAD R13, R4, UR6, R13 ;  /* 0x00000006040d7c24 */ /* 0x000fe2000f8e020d */
[----:B------:R-:W-:-:S07]  /*cf90*/  ULDC UR6, c[0x0][0x600] ;  /* 0x0001800000067ab9 */ /* 0x000fce0000000800 */
[----:B0-----:R-:W-:-:S04]  /*cfa0*/  @P1 IMAD R11, R14, R20, R9 ;  /* 0x000000140e0b1224 */ /* 0x001fc800078e0209 */
[----:B------:R-:W-:Y:S02]  /*cfb0*/  IMAD R11, R2, UR7, R11 ;  /* 0x00000007020b7c24 */ /* 0x000fe4000f8e020b */
[----:B------:R-:W-:-:S05]  /*cfc0*/  IMAD R2, R13, UR6, R12 ;  /* 0x000000060d027c24 */ /* 0x000fca000f8e020c */
[----:B------:R-:W-:Y:S02]  /*cfd0*/  SEL R22, R2, R11, !P1 ;  /* 0x0000000b02167207 */ /* 0x000fe40004800000 */
[----:B------:R-:W-:Y:S01]  /*cfe0*/  SEL R19, R11, R2, !P1 ;  /* 0x000000020b137207 */ /* 0x000fe20004800000 */
[----:B------:R-:W-:-:S07]  /*cff0*/  IMAD.MOV.U32 R2, RZ, RZ, R10 ;  /* 0x000000ffff027224 */ /* 0x000fce00078e000a */
.L_x_268:
[----:B------:R-:W-:Y:S05]  /*d000*/  BSYNC B1 ;  /* 0x0000000000017941 */ /* 0x000fea0003800000 */
.L_x_267:
[----:B------:R-:W-:-:S13]  /*d010*/  LOP3.LUT P1, RZ, R3, 0xff, RZ, 0xc0, !PT ;  /* 0x000000ff03ff7812 */ /* 0x000fda000782c0ff */
[----:B------:R-:W-:Y:S05]  /*d020*/  @P1 BRA `(.L_x_271) ;  /* 0xfffffff400001947 */ /* 0x000fea000383ffff */
[----:B------:R-:W-:Y:S05]  /*d030*/  BSYNC B0 ;  /* 0x0000000000007941 */ /* 0x000fea0003800000 */
.L_x_259:
[----:B------:R-:W-:-:S03]  /*d040*/  UMOV UR6, 0xffffffff ;  /* 0xffffffff00067882 */ /* 0x000fc60000000000 */
[----:B------:R-:W-:Y:S05]  /*d050*/  BRA.DIV UR6, `(.L_x_272) ;  /* 0x00000006061c7947 */ /* 0x000fea000b800000 */
[----:B------:R-:W-:-:S13]  /*d060*/  ELECT P6, URZ, PT ;  /* 0x00000000003f782f */ /* 0x000fda00038c0000 */
.L_x_287:
[----:B------:R-:W-:Y:S04]  /*d070*/  BSSY B0, `(.L_x_273) ;  /* 0x0000022000007945 */ /* 0x000fe80003800000 */
[----:B------:R-:W-:Y:S05]  /*d080*/  @!P6 BRA `(.L_x_274) ;  /* 0x000000000080e947 */ /* 0x000fea0003800000 */
[----:B------:R-:W-:-:S04]  /*d090*/  LOP3.LUT R16, R16, 0x2, RZ, 0xfc, !PT ;  /* 0x0000000210107812 */ /* 0x000fc800078efcff */
[----:B------:R-:W-:-:S13]  /*d0a0*/  ISETP.NE.AND P0, PT, R16, 0x3, PT ;  /* 0x000000031000780c */ /* 0x000fda0003f05270 */
[----:B------:R-:W-:Y:S05]  /*d0b0*/  @!P0 BRA `(.L_x_275) ;  /* 0x0000000000048947 */ /* 0x000fea0003800000 */
[----:B------:R-:W-:Y:S01]  /*d0c0*/  BPT.TRAP 0x1 ;  /* 0x000000040000795c */ /* 0x000fe20000300000 */
.L_x_275:
[----:B------:R-:W0:Y:S01]  /*d0d0*/  S2R R3, SR_CgaCtaId ;  /* 0x0000000000037919 */ /* 0x000e220000008800 */
[----:B------:R-:W-:Y:S02]  /*d0e0*/  MOV R2, 0x400 ;  /* 0x0000040000027802 */ /* 0x000fe40000000f00 */
[----:B------:R-:W-:Y:S02]  /*d0f0*/  SHF.L.U32 R4, R0, 0x1f, RZ ;  /* 0x0000001f00047819 */ /* 0x000fe400000006ff */
[----:B0-----:R-:W-:-:S05]  /*d100*/  LEA R2, R3, R2, 0x18 ;  /* 0x0000000203027211 */ /* 0x001fca00078ec0ff */
[----:B------:R-:W-:-:S04]  /*d110*/  VIADD R2, R2, 0x18 ;  /* 0x0000001802027836 */ /* 0x000fc80000000000 */
[C---:B------:R-:W-:Y:S02]  /*d120*/  IMAD R9, R7.reuse, 0x8, R2 ;  /* 0x0000000807097824 */ /* 0x040fe400078e0202 */
[----:B------:R-:W-:Y:S02]  /*d130*/  VIADD R7, R7, 0x1 ;  /* 0x0000000107077836 */ /* 0x000fe40000000000 */
[----:B------:R-:W0:Y:S03]  /*d140*/  SYNCS.PHASECHK.TRANS64.TRYWAIT P0, [R9+URZ], R4 ;  /* 0x00000004090075a7 */ /* 0x000e26000800017f */
[----:B------:R-:W-:-:S04]  /*d150*/  ISETP.NE.AND P1, PT, R7, 0x3, PT ;  /* 0x000000030700780c */ /* 0x000fc80003f25270 */
[----:B------:R-:W-:Y:S02]  /*d160*/  SEL R3, RZ, 0x1, P1 ;  /* 0x00000001ff037807 */ /* 0x000fe40000800000 */
[----:B------:R-:W-:Y:S02]  /*d170*/  SEL R7, R7, RZ, P1 ;  /* 0x000000ff07077207 */ /* 0x000fe40000800000 */
[----:B------:R-:W-:-:S03]  /*d180*/  LOP3.LUT R11, R0, R3, RZ, 0x3c, !PT ;  /* 0x00000003000b7212 */ /* 0x000fc600078e3cff */
[----:B------:R-:W-:Y:S01]  /*d190*/  IMAD R6, R7, 0x8, R2 ;  /* 0x0000000807067824 */ /* 0x000fe200078e0202 */
[----:B------:R-:W-:Y:S01]  /*d1a0*/  SHF.L.U32 R5, R11, 0x1f, RZ ;  /* 0x0000001f0b057819 */ /* 0x000fe200000006ff */
[----:B0-----:R-:W-:Y:S06]  /*d1b0*/  @!P0 BRA `(.L_x_276) ;  /* 0x0000000000e48947 */ /* 0x001fec0003800000 */
.L_x_288:
[----:B------:R-:W1:Y:S01]  /*d1c0*/  SYNCS.PHASECHK.TRANS64.TRYWAIT P0, [R6+URZ], R5 ;  /* 0x00000005060075a7 */ /* 0x000e62000800017f */
[----:B------:R-:W-:-:S05]  /*d1d0*/  VIADD R0, R7, 0x1 ;  /* 0x0000000107007836 */ /* 0x000fca0000000000 */
[----:B------:R-:W-:-:S04]  /*d1e0*/  ISETP.NE.AND P1, PT, R0, 0x3, PT ;  /* 0x000000030000780c */ /* 0x000fc80003f25270 */
[----:B0-----:R-:W-:Y:S02]  /*d1f0*/  SEL R4, RZ, 0x1, P1 ;  /* 0x00000001ff047807 */ /* 0x001fe40000800000 */
[----:B------:R-:W-:Y:S02]  /*d200*/  SEL R3, R0, RZ, P1 ;  /* 0x000000ff00037207 */ /* 0x000fe40000800000 */
[----:B------:R-:W-:Y:S01]  /*d210*/  LOP3.LUT R0, R11, R4, RZ, 0x3c, !PT ;  /* 0x000000040b007212 */ /* 0x000fe200078e3cff */
[----:B-1----:R-:W-:Y:S06]  /*d220*/  @!P0 BRA `(.L_x_277) ;  /* 0x0000000000dc8947 */ /* 0x002fec0003800000 */
.L_x_289:
[----:B------:R-:W-:Y:S01]  /*d230*/  IMAD R3, R3, 0x8, R2 ;  /* 0x0000000803037824 */ /* 0x000fe200078e0202 */
[----:B------:R-:W-:-:S07]  /*d240*/  SHF.L.U32 R0, R0, 0x1f, RZ ;  /* 0x0000001f00007819 */ /* 0x000fce00000006ff */
.L_x_278:
[----:B-1----:R1:W2:Y:S02]  /*d250*/  SYNCS.PHASECHK.TRANS64.TRYWAIT P0, [R3+URZ], R0 ;  /* 0x00000000030075a7 */ /* 0x0022a4000800017f */
[----:B--2---:R-:W-:Y:S05]  /*d260*/  @!P0 NANOSLEEP.SYNCS 0x989680 ;  /* 0x009896800000895d */ /* 0x004fea0003900000 */
[----:B------:R-:W2:Y:S02]  /*d270*/  @!P0 SYNCS.PHASECHK.TRANS64 P0, [R3+URZ], R0 ;  /* 0x00000000030085a7 */ /* 0x000ea4000800007f */
[----:B--2---:R-:W-:Y:S05]  /*d280*/  @!P0 BRA `(.L_x_278) ;  /* 0xfffffffc00f08947 */ /* 0x004fea000383ffff */
.L_x_274:
[----:B------:R-:W-:Y:S05]  /*d290*/  BSYNC B0 ;  /* 0x0000000000007941 */ /* 0x000fea0003800000 */
.L_x_273:
[----:B------:R-:W-:Y:S05]  /*d2a0*/  EXIT ;  /* 0x000000000000794d */ /* 0x000fea0003800000 */
.L_x_15:
[----:B-1----:R1:W2:Y:S02]  /*d2b0*/  SYNCS.PHASECHK.TRANS64.TRYWAIT P0, [R143+URZ], R0 ;  /* 0x000000008f0075a7 */ /* 0x0022a4000800017f */
[----:B--2---:R-:W-:Y:S05]  /*d2c0*/  @!P0 NANOSLEEP.SYNCS 0x989680 ;  /* 0x009896800000895d */ /* 0x004fea0003900000 */
[----:B------:R-:W2:Y:S02]  /*d2d0*/  @!P0 SYNCS.PHASECHK.TRANS64 P0, [R143+URZ], R0 ;  /* 0x000000008f0085a7 */ /* 0x000ea4000800007f */
[----:B--2---:R-:W-:Y:S05]  /*d2e0*/  @!P0 BRA `(.L_x_15) ;  /* 0xfffffffc00f08947 */ /* 0x004fea000383ffff */
[----:B------:R-:W-:Y:S05]  /*d2f0*/  BRA `(.L_x_279) ;  /* 0xffffff4000587947 */ /* 0x000fea000383ffff */
.L_x_20:
[----:B--2---:R2:W3:Y:S02]  /*d300*/  SYNCS.PHASECHK.TRANS64.TRYWAIT P1, [R3+URZ], R0 ;  /* 0x00000000030075a7 */ /* 0x0044e4000802017f */
[----:B---3--:R-:W-:Y:S05]  /*d310*/  @!P1 NANOSLEEP.SYNCS 0x989680 ;  /* 0x009896800000995d */ /* 0x008fea0003900000 */
[----:B------:R-:W3:Y:S02]  /*d320*/  @!P1 SYNCS.PHASECHK.TRANS64 P1, [R3+URZ], R0 ;  /* 0x00000000030095a7 */ /* 0x000ee4000802007f */
[----:B---3--:R-:W-:Y:S05]  /*d330*/  @!P1 BRA `(.L_x_20) ;  /* 0xfffffffc00f09947 */ /* 0x008fea000383ffff */
[----:B------:R-:W-:Y:S05]  /*d340*/  BRA `(.L_x_19) ;  /* 0xffffff4000c47947 */ /* 0x000fea000383ffff */
.L_x_25:
[----:B--2---:R-:W-:-:S04]  /*d350*/  IMAD.U32 R4, RZ, RZ, UR8 ;  /* 0x00000008ff047e24 */ /* 0x004fc8000f8e00ff */
[----:B------:R2:W3:Y:S03]  /*d360*/  SYNCS.PHASECHK.TRANS64.TRYWAIT P1, [R4+URZ], R3 ;  /* 0x00000003040075a7 */ /* 0x0004e6000802017f */
[----:B---3--:R-:W-:Y:S05]  /*d370*/  @!P1 NANOSLEEP.SYNCS 0x989680 ;  /* 0x009896800000995d */ /* 0x008fea0003900000 */
[----:B------:R-:W3:Y:S02]  /*d380*/  @!P1 SYNCS.PHASECHK.TRANS64 P1, [R4+URZ], R3 ;  /* 0x00000003040095a7 */ /* 0x000ee4000802007f */
[----:B---3--:R-:W-:Y:S05]  /*d390*/  @!P1 BRA `(.L_x_25) ;  /* 0xfffffffc00ec9947 */ /* 0x008fea000383ffff */
[----:B------:R-:W-:Y:S05]  /*d3a0*/  BRA `(.L_x_24) ;  /* 0xffffff5800ac7947 */ /* 0x000fea000383ffff */
.L_x_31:
[----:B-1----:R1:W2:Y:S02]  /*d3b0*/  SYNCS.PHASECHK.TRANS64.TRYWAIT P0, [R143+URZ+0x10], R0 ;  /* 0x000010008f0075a7 */ /* 0x0022a4000800017f */
[----:B--2---:R-:W-:Y:S05]  /*d3c0*/  @!P0 NANOSLEEP.SYNCS 0x989680 ;  /* 0x009896800000895d */ /* 0x004fea0003900000 */
[----:B------:R-:W2:Y:S02]  /*d3d0*/  @!P0 SYNCS.PHASECHK.TRANS64 P0, [R143+URZ+0x10], R0 ;  /* 0x000010008f0085a7 */ /* 0x000ea4000800007f */
[----:B--2---:R-:W-:Y:S05]  /*d3e0*/  @!P0 BRA `(.L_x_31) ;  /* 0xfffffffc00f08947 */ /* 0x004fea000383ffff */
[----:B------:R-:W-:Y:S05]  /*d3f0*/  BRA `(.L_x_280) ;  /* 0xffffff7000d47947 */ /* 0x000fea000383ffff */
.L_x_260:
[----:B------:R-:W-:Y:S01]  /*d400*/  BSSY B1, `(.L_x_281) ;  /* 0x0000006000017945 */ /* 0x000fe20003800000 */
[----:B------:R-:W-:-:S07]  /*d410*/  IMAD.MOV.U32 R15, RZ, RZ, -0x1 ;  /* 0xffffffffff0f7424 */ /* 0x000fce00078e00ff */
[----:B-----5:R-:W-:Y:S05]  /*d420*/  WARPSYNC.COLLECTIVE R15, `(.L_x_282) ;  /* 0x000000000f0c7348 */ /* 0x020fea0003c00000 */
[----:B------:R-:W-:Y:S02]  /*d430*/  ELECT P6, UR62, PT ;  /* 0x00000000003e782f */ /* 0x000fe400038c0000 */
[----:B------:R-:W-:Y:S01]  /*d440*/  MOV R14, UR62 ;  /* 0x0000003e000e7c02 */ /* 0x000fe20008000f00 */
[----:B-----5:R-:W-:Y:S10]  /*d450*/  ENDCOLLECTIVE ;  /* 0x000000000000791b */ /* 0x020ff40003800000 */
.L_x_282:
[----:B------:R-:W-:Y:S05]  /*d460*/  BSYNC B1 ;  /* 0x0000000000017941 */ /* 0x000fea0003800000 */
.L_x_281:
[----:B------:R-:W-:Y:S05]  /*d470*/  BRA `(.L_x_283) ;  /* 0xffffffec00f87947 */ /* 0x000fea000383ffff */
.L_x_263:
[----:B0-----:R0:W1:Y:S02]  /*d480*/  SYNCS.PHASECHK.TRANS64.TRYWAIT P1, [R10+URZ+0x18], R5 ;  /* 0x000018050a0075a7 */ /* 0x001064000802017f */
[----:B-1----:R-:W-:Y:S05]  /*d490*/  @!P1 NANOSLEEP.SYNCS 0x989680 ;  /* 0x009896800000995d */ /* 0x002fea0003900000 */
[----:B------:R-:W1:Y:S02]  /*d4a0*/  @!P1 SYNCS.PHASECHK.TRANS64 P1, [R10+URZ+0x18], R5 ;  /* 0x000018050a0095a7 */ /* 0x000e64000802007f */
[----:B-1----:R-:W-:Y:S05]  /*d4b0*/  @!P1 BRA `(.L_x_263) ;  /* 0xfffffffc00f09947 */ /* 0x002fea000383ffff */
[----:B------:R-:W-:Y:S05]  /*d4c0*/  BRA `(.L_x_284) ;  /* 0xfffffff0002c7947 */ /* 0x000fea000383ffff */
.L_x_272:
[----:B------:R-:W-:Y:S01]  /*d4d0*/  BSSY B0, `(.L_x_285) ;  /* 0x0000006000007945 */ /* 0x000fe20003800000 */
[----:B------:R-:W-:-:S07]  /*d4e0*/  IMAD.MOV.U32 R15, RZ, RZ, -0x1 ;  /* 0xffffffffff0f7424 */ /* 0x000fce00078e00ff */
[----:B-----5:R-:W-:Y:S05]  /*d4f0*/  WARPSYNC.COLLECTIVE R15, `(.L_x_286) ;  /* 0x000000000f0c7348 */ /* 0x020fea0003c00000 */
[----:B------:R-:W-:Y:S02]  /*d500*/  ELECT P6, UR62, PT ;  /* 0x00000000003e782f */ /* 0x000fe400038c0000 */
[----:B------:R-:W-:Y:S01]  /*d510*/  MOV R14, UR62 ;  /* 0x0000003e000e7c02 */ /* 0x000fe20008000f00 */
[----:B-----5:R-:W-:Y:S10]  /*d520*/  ENDCOLLECTIVE ;  /* 0x000000000000791b */ /* 0x020ff40003800000 */
.L_x_286:
[----:B------:R-:W-:Y:S05]  /*d530*/  BSYNC B0 ;  /* 0x0000000000007941 */ /* 0x000fea0003800000 */
.L_x_285:
[----:B------:R-:W-:Y:S05]  /*d540*/  BRA `(.L_x_287) ;  /* 0xfffffff800c87947 */ /* 0x000fea000383ffff */
.L_x_276:
[----:B0-----:R0:W1:Y:S02]  /*d550*/  SYNCS.PHASECHK.TRANS64.TRYWAIT P0, [R9+URZ], R4 ;  /* 0x00000004090075a7 */ /* 0x001064000800017f */
[----:B-1----:R-:W-:Y:S05]  /*d560*/  @!P0 NANOSLEEP.SYNCS 0x989680 ;  /* 0x009896800000895d */ /* 0x002fea0003900000 */
[----:B------:R-:W1:Y:S02]  /*d570*/  @!P0 SYNCS.PHASECHK.TRANS64 P0, [R9+URZ], R4 ;  /* 0x00000004090085a7 */ /* 0x000e64000800007f */
[----:B-1----:R-:W-:Y:S05]  /*d580*/  @!P0 BRA `(.L_x_276) ;  /* 0xfffffffc00f08947 */ /* 0x002fea000383ffff */
[----:B------:R-:W-:Y:S05]  /*d590*/  BRA `(.L_x_288) ;  /* 0xfffffffc00087947 */ /* 0x000fea000383ffff */
.L_x_277:
[----:B0-----:R0:W1:Y:S02]  /*d5a0*/  SYNCS.PHASECHK.TRANS64.TRYWAIT P0, [R6+URZ], R5 ;  /* 0x00000005060075a7 */ /* 0x001064000800017f */
[----:B-1----:R-:W-:Y:S05]  /*d5b0*/  @!P0 NANOSLEEP.SYNCS 0x989680 ;  /* 0x009896800000895d */ /* 0x002fea0003900000 */
[----:B------:R-:W1:Y:S02]  /*d5c0*/  @!P0 SYNCS.PHASECHK.TRANS64 P0, [R6+URZ], R5 ;  /* 0x00000005060085a7 */ /* 0x000e64000800007f */
[----:B-1----:R-:W-:Y:S05]  /*d5d0*/  @!P0 BRA `(.L_x_277) ;  /* 0xfffffffc00f08947 */ /* 0x002fea000383ffff */
[----:B------:R-:W-:Y:S05]  /*d5e0*/  BRA `(.L_x_289) ;  /* 0xfffffffc00107947 */ /* 0x000fea000383ffff */
.L_x_290:
[----:B------:R-:W-:-:S00]  /*d5f0*/  BRA `(.L_x_290) ;  /* 0xfffffffc00fc7947 */ /* 0x000fc0000383ffff */
[----:B------:R-:W-:-:S00]  /*d600*/  NOP ;  /* 0x0000000000007918 */ /* 0x000fc00000000000 */
[----:B------:R-:W-:-:S00]  /*d610*/  NOP ;  /* 0x0000000000007918 */ /* 0x000fc00000000000 */
[----:B------:R-:W-:-:S00]  /*d620*/  NOP ;  /* 0x0000000000007918 */ /* 0x000fc00000000000 */
[----:B------:R-:W-:-:S00]  /*d630*/  NOP ;  /* 0x0000000000007918 */ /* 0x000fc00000000000 */
[----:B------:R-:W-:-:S00]  /*d640*/  NOP ;  /* 0x0000000000007918 */ /* 0x000fc00000000000 */
[----:B------:R-:W-:-:S00]  /*d650*/  NOP ;  /* 0x0000000000007918 */ /* 0x000fc00000000000 */
[----:B------:R-:W-:-:S00]  /*d660*/  NOP ;  /* 0x0000000000007918 */ /* 0x000fc00000000000 */
[----:B------:R-:W-:-:S00]  /*d670*/  NOP ;  /* 0x0000000000007918 */ /* 0x000fc00000000000 */
.L_x_291:


//--------------------- .nv.global.init           --------------------------
	.section	.nv.global.init,"aw",@progbits
.nv.global.init:
	.type		$str$22,@object
	.size		$str$22,($str$23 - $str$22)
$str$22:
        /*0000*/ 	.byte	0x6b, 0x5f, 0x74, 0x69, 0x6c, 0x65, 0x5f, 0x63, 0x6f, 0x75, 0x6e, 0x74, 0x20, 0x3e, 0x3d, 0x20
        /*0010*/ 	.byte	0x31, 0x00
	.type		$str$23,@object
	.size		$str$23,(__unnamed_1 - $str$23)
$str$23:
        /*0012*/ 	.byte	0x2f, 0x74, 0x6d, 0x70, 0x2f, 0x63, 0x75, 0x74, 0x6c, 0x61, 0x73, 0x73, 0x5f, 0x73, 0x77, 0x65
        /*0022*/ 	.byte	0x65, 0x70, 0x5f, 0x73, 0x72, 0x63, 0x2f, 0x69, 0x6e, 0x63, 0x6c, 0x75, 0x64, 0x65, 0x2f, 0x63
        /*0032*/ 	.byte	0x75, 0x74, 0x6c, 0x61, 0x73, 0x73, 0x2f, 0x67, 0x65, 0x6d, 0x6d, 0x2f, 0x63, 0x6f, 0x6c, 0x6c
        /*0042*/ 	.byte	0x65, 0x63, 0x74, 0x69, 0x76, 0x65, 0x2f, 0x73, 0x6d, 0x39, 0x30, 0x5f, 0x6d, 0x6d, 0x61, 0x5f
        /*0052*/ 	.byte	0x74, 0x6d, 0x61, 0x5f, 0x67, 0x6d, 0x6d, 0x61, 0x5f, 0x73, 0x73, 0x5f, 0x77, 0x61, 0x72, 0x70
        /*0062*/ 	.byte	0x73, 0x70, 0x65, 0x63, 0x69, 0x61, 0x6c, 0x69, 0x7a, 0x65, 0x64, 0x2e, 0x68, 0x70, 0x70, 0x00
	.type		__unnamed_1,@object
	.size		__unnamed_1,(.L_0 - __unnamed_1)
__unnamed_1:
        /*0072*/ 	.byte	0x76, 0x6f, 0x69, 0x64, 0x20, 0x63, 0x75, 0x74, 0x6c, 0x61, 0x73, 0x73, 0x3a, 0x3a, 0x67, 0x65
        /* <DEDUP_REMOVED lines=179> */
        /*0bb2*/ 	.byte	0x65, 0x6e, 0x74, 0x69, 0x74, 0x79, 0x5d, 0x00
.L_0:


//--------------------- .nv.shared._ZN7cutlass13device_kernelINS_4gemm6kernel13GemmUniversalIN4cute5tupleIJiiiiEEENS1_10collective13CollectiveMmaINS1_34MainloopSm90TmaGmmaWarpSpecializedILi3ENS5_IJNS4_1CILi1EEESB_SB_EEENS1_32KernelTmaWarpSpecializedPingpongEEENS5_IJNSA_ILi64EEENSA_ILi224EEENSA_ILi128EEEEEENS_6half_tENS5_IJlSB_lEEESJ_SK_NS4_8TiledMMAINS4_8MMA_AtomIJNS4_4SM904GMMA25MMA_64x32x16_F32F16F16_SSILNSO_5MajorE0ELSQ_0ELNSO_7ScaleInE1ELSR_1EEEEEENS4_6LayoutISC_NS5_IJNSA_ILi0EEESV_SV_EEEEENS5_IJNS4_10UnderscoreESY_SY_EEEEENS4_13SM90_TMA_LOADENS4_14ComposedLayoutINS4_7SwizzleILi3ELi4ELi3EEENS4_18smem_ptr_flag_bitsILi16EEENSU_INS5_IJNSA_ILi8EEESF_EEENS5_IJSF_SB_EEEEEEEvNS4_8identityES11_S1B_vS1C_EENS_8epilogue10collective6detail29Sm90TmaWarpSpecializedAdapterINS1F_15DefaultEpilogueISJ_SK_SK_NS1E_6thread17LinearCombinationISJ_Li1EffLNS1J_9ScaleType4KindE0ELNS_15FloatRoundStyleE2ESJ_EENS1_15EpilogueDefaultEEEEEvvEEEEvNT_6ParamsE --------------------------
	.section	.nv.shared._ZN7cutlass13device_kernelINS_4gemm6kernel13GemmUniversalIN4cute5tupleIJiiiiEEENS1_10collective13CollectiveMmaINS1_34MainloopSm90TmaGmmaWarpSpecializedILi3ENS5_IJNS4_1CILi1EEESB_SB_EEENS1_32KernelTmaWarpSpecializedPingpongEEENS5_IJNSA_ILi64EEENSA_ILi224EEENSA_ILi128EEEEEENS_6half_tENS5_IJlSB_lEEESJ_SK_NS4_8TiledMMAINS4_8MMA_AtomIJNS4_4SM904GMMA25MMA_64x32x16_F32F16F16_SSILNSO_5MajorE0ELSQ_0ELNSO_7ScaleInE1ELSR_1EEEEEENS4_6LayoutISC_NS5_IJNSA_ILi0EEESV_SV_EEEEENS5_IJNS4_10UnderscoreESY_SY_EEEEENS4_13SM90_TMA_LOADENS4_14ComposedLayoutINS4_7SwizzleILi3ELi4ELi3EEENS4_18smem_ptr_flag_bitsILi16EEENSU_INS5_IJNSA_ILi8EEESF_EEENS5_IJSF_SB_EEEEEEEvNS4_8identityES11_S1B_vS1C_EENS_8epilogue10collective6detail29Sm90TmaWarpSpecializedAdapterINS1F_15DefaultEpilogueISJ_SK_SK_NS1E_6thread17LinearCombinationISJ_Li1EffLNS1J_9ScaleType4KindE0ELNS_15FloatRoundStyleE2ESJ_EENS1_15EpilogueDefaultEEEEEvvEEEEvNT_6ParamsE,"aw",@nobits
	.sectionflags	@""
	.align	16
	.zero		1024


//--------------------- .nv.shared.reserved.0     --------------------------
	.section	.nv.shared.reserved.0,"aw",@nobits
	.weak		__nv_reservedSMEM_offset_0_alias
	.size		__nv_reservedSMEM_offset_0_alias, 0, 0
	.other		__nv_reservedSMEM_offset_0_alias,@"STO_CUDA_RESERVED_SHARED STV_DEFAULT"
__nv_reservedSMEM_offset_0_alias:
	.zero		0


//--------------------- .nv.global                --------------------------
	.section	.nv.global,"aw",@nobits
.nv.global:
	.type		_ZN40_INTERNAL_19dc513b_4_k_cu_b9e53892_119544cute1_E,@object
	.size		_ZN40_INTERNAL_19dc513b_4_k_cu_b9e53892_119544cute1_E,(_ZN40_INTERNAL_19dc513b_4_k_cu_b9e53892_119544cuda3std3__45__cpo6cbeginE - _ZN40_INTERNAL_19dc513b_4_k_cu_b9e53892_119544cute1_E)
_ZN40_INTERNAL_19dc513b_4_k_cu_b9e53892_119544cute1_E:
	.zero		1
	.type		_ZN40_INTERNAL_19dc513b_4_k_cu_b9e53892_119544cuda3std3__45__cpo6cbeginE,@object
	.size		_ZN40_INTERNAL_19dc513b_4_k_cu_b9e53892_119544cuda3std3__45__cpo6cbeginE,(_ZN40_INTERNAL_19dc513b_4_k_cu_b9e53892_119544cuda3std3__48in_placeE - _ZN40_INTERNAL_19dc513b_4_k_cu_b9e53892_119544cuda3std3__45__cpo6cbeginE)
_ZN40_INTERNAL_19dc513b_4_k_cu_b9e53892_119544cuda3std3__45__cpo6cbeginE:
	.zero		1
	.type		_ZN40_INTERNAL_19dc513b_4_k_cu_b9e53892_119544cuda3std3__48in_placeE,@object
	.size		_ZN40_INTERNAL_19dc513b_4_k_cu_b9e53892_119544cuda3std3__48in_placeE,(_ZN40_INTERNAL_19dc513b_4_k_cu_b9e53892_119544cuda3std6ranges3__45__cpo9iter_moveE - _ZN40_INTERNAL_19dc513b_4_k_cu_b9e53892_119544cuda3std3__48in_placeE)
_ZN40_INTERNAL_19dc513b_4_k_cu_b9e53892_119544cuda3std3__48in_placeE:
	.zero		1
	.type		_ZN40_INTERNAL_19dc513b_4_k_cu_b9e53892_119544cuda3std6ranges3__45__cpo9iter_moveE,@object
	.size		_ZN40_INTERNAL_19dc513b_4_k_cu_b9e53892_119544cuda3std6ranges3__45__cpo9iter_moveE,(_ZN40_INTERNAL_19dc513b_4_k_cu_b9e53892_119544cuda3std3__45__cpo5beginE - _ZN40_INTERNAL_19dc513b_4_k_cu_b9e53892_119544cuda3std6ranges3__45__cpo9iter_moveE)
_ZN40_INTERNAL_19dc513b_4_k_cu_b9e53892_119544cuda3std6ranges3__45__cpo9iter_moveE:
	.zero		1
	.type		_ZN40_INTERNAL_19dc513b_4_k_cu_b9e53892_119544cuda3std3__45__cpo5beginE,@object
	.size		_ZN40_INTERNAL_19dc513b_4_k_cu_b9e53892_119544cuda3std3__45__cpo5beginE,(_ZN40_INTERNAL_19dc513b_4_k_cu_b9e53892_119544cuda3std3__442_GLOBAL__N__19dc513b_4_k_cu_b9e53892_119546ignoreE - _ZN40_INTERNAL_19dc513b_4_k_cu_b9e53892_119544cuda3std3__45__cpo5beginE)
_ZN40_INTERNAL_19dc513b_4_k_cu_b9e53892_119544cuda3std3__45__cpo5beginE:
	.zero		1
	.type		_ZN40_INTERNAL_19dc513b_4_k_cu_b9e53892_119544cuda3std3__442_GLOBAL__N__19dc513b_4_k_cu_b9e53892_119546ignoreE,@object
	.size		_ZN40_INTERNAL_19dc513b_4_k_cu_b9e53892_119544cuda3std3__442_GLOBAL__N__19dc513b_4_k_cu_b9e53892_119546ignoreE,(_ZN40_INTERNAL_19dc513b_4_k_cu_b9e53892_119544cute7productE - _ZN40_INTERNAL_19dc513b_4_k_cu_b9e53892_119544cuda3std3__442_GLOBAL__N__19dc513b_4_k_cu_b9e53892_119546ignoreE)
_ZN40_INTERNAL_19dc513b_4_k_cu_b9e53892_119544cuda3std3__442_GLOBAL__N__19dc513b_4_k_cu_b9e53892_119546ignoreE:
	.zero		1
	.type		_ZN40_INTERNAL_19dc513b_4_k_cu_b9e53892_119544cute7productE,@object
	.size		_ZN40_INTERNAL_19dc513b_4_k_cu_b9e53892_119544cute7productE,(_ZN40_INTERNAL_19dc513b_4_k_cu_b9e53892_119544cuda3std3__45__cpo3endE - _ZN40_INTERNAL_19dc513b_4_k_cu_b9e53892_119544cute7productE)
_ZN40_INTERNAL_19dc513b_4_k_cu_b9e53892_119544cute7productE:
	.zero		1
	.type		_ZN40_INTERNAL_19dc513b_4_k_cu_b9e53892_119544cuda3std3__45__cpo3endE,@object
	.size		_ZN40_INTERNAL_19dc513b_4_k_cu_b9e53892_119544cuda3std3__45__cpo3endE,(_ZN40_INTERNAL_19dc513b_4_k_cu_b9e53892_119544cuda3std3__419piecewise_constructE - _ZN40_INTERNAL_19dc513b_4_k_cu_b9e53892_119544cuda3std3__45__cpo3endE)
_ZN40_INTERNAL_19dc513b_4_k_cu_b9e53892_119544cuda3std3__45__cpo3endE:
	.zero		1
	.type		_ZN40_INTERNAL_19dc513b_4_k_cu_b9e53892_119544cuda3std3__419piecewise_constructE,@object
	.size		_ZN40_INTERNAL_19dc513b_4_k_cu_b9e53892_119544cuda3std3__419piecewise_constructE,(_ZN40_INTERNAL_19dc513b_4_k_cu_b9e53892_119544cuda3std3__45__cpo4cendE - _ZN40_INTERNAL_19dc513b_4_k_cu_b9e53892_119544cuda3std3__419piecewise_constructE)
_ZN40_INTERNAL_19dc513b_4_k_cu_b9e53892_119544cuda3std3__419piecewise_constructE:
	.zero		1
	.type		_ZN40_INTERNAL_19dc513b_4_k_cu_b9e53892_119544cuda3std3__45__cpo4cendE,@object
	.size		_ZN40_INTERNAL_19dc513b_4_k_cu_b9e53892_119544cuda3std3__45__cpo4cendE,(_ZN40_INTERNAL_19dc513b_4_k_cu_b9e53892_119544cuda3std6ranges3__45__cpo4swapE - _ZN40_INTERNAL_19dc513b_4_k_cu_b9e53892_119544cuda3std3__45__cpo4cendE)
_ZN40_INTERNAL_19dc513b_4_k_cu_b9e53892_119544cuda3std3__45__cpo4cendE:
	.zero		1
	.type		_ZN40_INTERNAL_19dc513b_4_k_cu_b9e53892_119544cuda3std6ranges3__45__cpo4swapE,@object
	.size		_ZN40_INTERNAL_19dc513b_4_k_cu_b9e53892_119544cuda3std6ranges3__45__cpo4swapE,(.L_8 - _ZN40_INTERNAL_19dc513b_4_k_cu_b9e53892_119544cuda3std6ranges3__45__cpo4swapE)
_ZN40_INTERNAL_19dc513b_4_k_cu_b9e53892_119544cuda3std6ranges3__45__cpo4swapE:
	.zero		1
.L_8:


//--------------------- .nv.constant0._ZN7cutlass13device_kernelINS_4gemm6kernel13GemmUniversalIN4cute5tupleIJiiiiEEENS1_10collective13CollectiveMmaINS1_34MainloopSm90TmaGmmaWarpSpecializedILi3ENS5_IJNS4_1CILi1EEESB_SB_EEENS1_32KernelTmaWarpSpecializedPingpongEEENS5_IJNSA_ILi64EEENSA_ILi224EEENSA_ILi128EEEEEENS_6half_tENS5_IJlSB_lEEESJ_SK_NS4_8TiledMMAINS4_8MMA_AtomIJNS4_4SM904GMMA25MMA_64x32x16_F32F16F16_SSILNSO_5MajorE0ELSQ_0ELNSO_7ScaleInE1ELSR_1EEEEEENS4_6LayoutISC_NS5_IJNSA_ILi0EEESV_SV_EEEEENS5_IJNS4_10UnderscoreESY_SY_EEEEENS4_13SM90_TMA_LOADENS4_14ComposedLayoutINS4_7SwizzleILi3ELi4ELi3EEENS4_18smem_ptr_flag_bitsILi16EEENSU_INS5_IJNSA_ILi8EEESF_EEENS5_IJSF_SB_EEEEEEEvNS4_8identityES11_S1B_vS1C_EENS_8epilogue10collective6detail29Sm90TmaWarpSpecializedAdapterINS1F_15DefaultEpilogueISJ_SK_SK_NS1E_6thread17LinearCombinationISJ_Li1EffLNS1J_9ScaleType4KindE0ELNS_15FloatRoundStyleE2ESJ_EENS1_15EpilogueDefaultEEEEEvvEEEEvNT_6ParamsE --------------------------
	.section	.nv.constant0._ZN7cutlass13device_kernelINS_4gemm6kernel13GemmUniversalIN4cute5tupleIJiiiiEEENS1_10collective13CollectiveMmaINS1_34MainloopSm90TmaGmmaWarpSpecializedILi3ENS5_IJNS4_1CILi1EEESB_SB_EEENS1_32KernelTmaWarpSpecializedPingpongEEENS5_IJNSA_ILi64EEENSA_ILi224EEENSA_ILi128EEEEEENS_6half_tENS5_IJlSB_lEEESJ_SK_NS4_8TiledMMAINS4_8MMA_AtomIJNS4_4SM904GMMA25MMA_64x32x16_F32F16F16_SSILNSO_5MajorE0ELSQ_0ELNSO_7ScaleInE1ELSR_1EEEEEENS4_6LayoutISC_NS5_IJNSA_ILi0EEESV_SV_EEEEENS5_IJNS4_10UnderscoreESY_SY_EEEEENS4_13SM90_TMA_LOADENS4_14ComposedLayoutINS4_7SwizzleILi3ELi4ELi3EEENS4_18smem_ptr_flag_bitsILi16EEENSU_INS5_IJNSA_ILi8EEESF_EEENS5_IJSF_SB_EEEEEEEvNS4_8identityES11_S1B_vS1C_EENS_8epilogue10collective6detail29Sm90TmaWarpSpecializedAdapterINS1F_15DefaultEpilogueISJ_SK_SK_NS1E_6thread17LinearCombinationISJ_Li1EffLNS1J_9ScaleType4KindE0ELNS_15FloatRoundStyleE2ESJ_EENS1_15EpilogueDefaultEEEEEvvEEEEvNT_6ParamsE,"a",@progbits
	.sectionflags	@""
	.align	4
.nv.constant0._ZN7cutlass13device_kernelINS_4gemm6kernel13GemmUniversalIN4cute5tupleIJiiiiEEENS1_10collective13CollectiveMmaINS1_34MainloopSm90TmaGmmaWarpSpecializedILi3ENS5_IJNS4_1CILi1EEESB_SB_EEENS1_32KernelTmaWarpSpecializedPingpongEEENS5_IJNSA_ILi64EEENSA_ILi224EEENSA_ILi128EEEEEENS_6half_tENS5_IJlSB_lEEESJ_SK_NS4_8TiledMMAINS4_8MMA_AtomIJNS4_4SM904GMMA25MMA_64x32x16_F32F16F16_SSILNSO_5MajorE0ELSQ_0ELNSO_7ScaleInE1ELSR_1EEEEEENS4_6LayoutISC_NS5_IJNSA_ILi0EEESV_SV_EEEEENS5_IJNS4_10UnderscoreESY_SY_EEEEENS4_13SM90_TMA_LOADENS4_14ComposedLayoutINS4_7SwizzleILi3ELi4ELi3EEENS4_18smem_ptr_flag_bitsILi16EEENSU_INS5_IJNSA_ILi8EEESF_EEENS5_IJSF_SB_EEEEEEEvNS4_8identityES11_S1B_vS1C_EENS_8epilogue10collective6detail29Sm90TmaWarpSpecializedAdapterINS1F_15DefaultEpilogueISJ_SK_SK_NS1E_6thread17LinearCombinationISJ_Li1EffLNS1J_9ScaleType4KindE0ELNS_15FloatRoundStyleE2ESJ_EENS1_15EpilogueDefaultEEEEEvvEEEEvNT_6ParamsE:
	.zero		1664


//--------------------- SYMBOLS --------------------------

	.type		.nv.reservedSmem.offset0,@object
	.size		.nv.reservedSmem.offset0,0x4
	.type		__assertfail,@function
